	.target	sm_90a

	.elftype	@"ET_EXEC"


//--------------------- .note.nv.tkinfo           --------------------------
	.section	.note.nv.tkinfo,"",@"SHT_NOTE"
	.sectionflags	@"SHF_NOTE_NV_TKINFO"
	.tkinfo
        /*0018*/ 	.word	0x00000002
        /*0030*/ 	.string	""
        /*0030*/ 	.string	"ptxas"
        /*0030*/ 	.string	"Cuda compilation tools, release 13.0, V13.0.88"
        /*0030*/ 	.string	"Build cuda_13.0.r13.0/compiler.36424714_0"
        /*0030*/ 	.string	"-arch sm_90a -m 64 "



//--------------------- .note.nv.cuinfo           --------------------------
	.section	.note.nv.cuinfo,"",@"SHT_NOTE"
	.sectionflags	@"SHF_NOTE_NV_CUINFO"
        /*0018*/ 	.short	0x0002
        /*001a*/ 	.short	0x005a
        /*001c*/ 	.short	0x0082
	.zero		2


//--------------------- .nv.info                  --------------------------
	.section	.nv.info,"",@"SHT_CUDA_INFO"
	.align	4


	//----- nvinfo : EIATTR_REGCOUNT
	.align		4
        /*0000*/ 	.byte	0x04, 0x2f
        /*0002*/ 	.short	(.L_15 - .L_14)
	.align		4
.L_14:
        /*0004*/ 	.word	index@(_ZN7cutlass13device_kernelINS_4gemm6kernel13GemmUniversalIN4cute5tupleIJiiiiEEENS1_10collective13CollectiveMmaINS1_34MainloopSm90TmaGmmaWarpSpecializedILi9ENS5_IJNS4_1CILi2EEENSA_ILi1EEESC_EEENS1_32KernelTmaWarpSpecializedPingpongEEENS5_IJNSA_ILi64EEENSA_ILi32EEENSA_ILi256EEEEEEaNS5_IJlSC_lEEEaSK_NS4_8TiledMMAINS4_8MMA_AtomIJNS4_4SM904GMMA26MMA_64x32x32_S32S8S8_SS_TNEEEENS4_6LayoutINS5_IJSC_SC_SC_EEENS5_IJNSA_ILi0EEEST_ST_EEEEENS5_IJNS4_10UnderscoreESW_SW_EEEEENS4_13SM90_TMA_LOADENS4_14ComposedLayoutINS4_7SwizzleILi3ELi4ELi3EEENS4_18smem_ptr_flag_bitsILi8EEENSR_INS5_IJNSA_ILi8EEENSA_ILi128EEEEEENS5_IJS16_SC_EEEEEEEvNS4_8identityENS4_23SM90_TMA_LOAD_MULTICASTES1A_vS1B_EENS_8epilogue10collective6detail29Sm90TmaWarpSpecializedAdapterINS1F_15DefaultEpilogueIaSK_SK_NS1E_6thread17LinearCombinationIaLi1EiiLNS1J_9ScaleType4KindE0ELNS_15FloatRoundStyleE2EaEENS1_15EpilogueDefaultEEEEEvvEEEEvNT_6ParamsE)
        /*0008*/ 	.word	0x000000a8


	//----- nvinfo : EIATTR_FRAME_SIZE
	.align		4
.L_15:
        /*000c*/ 	.byte	0x04, 0x11
        /*000e*/ 	.short	(.L_17 - .L_16)
	.align		4
.L_16:
        /*0010*/ 	.word	index@(_ZN7cutlass13device_kernelINS_4gemm6kernel13GemmUniversalIN4cute5tupleIJiiiiEEENS1_10collective13CollectiveMmaINS1_34MainloopSm90TmaGmmaWarpSpecializedILi9ENS5_IJNS4_1CILi2EEENSA_ILi1EEESC_EEENS1_32KernelTmaWarpSpecializedPingpongEEENS5_IJNSA_ILi64EEENSA_ILi32EEENSA_ILi256EEEEEEaNS5_IJlSC_lEEEaSK_NS4_8TiledMMAINS4_8MMA_AtomIJNS4_4SM904GMMA26MMA_64x32x32_S32S8S8_SS_TNEEEENS4_6LayoutINS5_IJSC_SC_SC_EEENS5_IJNSA_ILi0EEEST_ST_EEEEENS5_IJNS4_10UnderscoreESW_SW_EEEEENS4_13SM90_TMA_LOADENS4_14ComposedLayoutINS4_7SwizzleILi3ELi4ELi3EEENS4_18smem_ptr_flag_bitsILi8EEENSR_INS5_IJNSA_ILi8EEENSA_ILi128EEEEEENS5_IJS16_SC_EEEEEEEvNS4_8identityENS4_23SM90_TMA_LOAD_MULTICASTES1A_vS1B_EENS_8epilogue10collective6detail29Sm90TmaWarpSpecializedAdapterINS1F_15DefaultEpilogueIaSK_SK_NS1E_6thread17LinearCombinationIaLi1EiiLNS1J_9ScaleType4KindE0ELNS_15FloatRoundStyleE2EaEENS1_15EpilogueDefaultEEEEEvvEEEEvNT_6ParamsE)
        /*0014*/ 	.word	0x00000008


	//----- nvinfo : EIATTR_MIN_STACK_SIZE
	.align		4
.L_17:
        /*0018*/ 	.byte	0x04, 0x12
        /*001a*/ 	.short	(.L_19 - .L_18)
	.align		4
.L_18:
        /*001c*/ 	.word	index@(_ZN7cutlass13device_kernelINS_4gemm6kernel13GemmUniversalIN4cute5tupleIJiiiiEEENS1_10collective13CollectiveMmaINS1_34MainloopSm90TmaGmmaWarpSpecializedILi9ENS5_IJNS4_1CILi2EEENSA_ILi1EEESC_EEENS1_32KernelTmaWarpSpecializedPingpongEEENS5_IJNSA_ILi64EEENSA_ILi32EEENSA_ILi256EEEEEEaNS5_IJlSC_lEEEaSK_NS4_8TiledMMAINS4_8MMA_AtomIJNS4_4SM904GMMA26MMA_64x32x32_S32S8S8_SS_TNEEEENS4_6LayoutINS5_IJSC_SC_SC_EEENS5_IJNSA_ILi0EEEST_ST_EEEEENS5_IJNS4_10UnderscoreESW_SW_EEEEENS4_13SM90_TMA_LOADENS4_14ComposedLayoutINS4_7SwizzleILi3ELi4ELi3EEENS4_18smem_ptr_flag_bitsILi8EEENSR_INS5_IJNSA_ILi8EEENSA_ILi128EEEEEENS5_IJS16_SC_EEEEEEEvNS4_8identityENS4_23SM90_TMA_LOAD_MULTICASTES1A_vS1B_EENS_8epilogue10collective6detail29Sm90TmaWarpSpecializedAdapterINS1F_15DefaultEpilogueIaSK_SK_NS1E_6thread17LinearCombinationIaLi1EiiLNS1J_9ScaleType4KindE0ELNS_15FloatRoundStyleE2EaEENS1_15EpilogueDefaultEEEEEvvEEEEvNT_6ParamsE)
        /*0020*/ 	.word	0x00000008
.L_19:


//--------------------- .nv.compat                --------------------------
	.section	.nv.compat,"",@"SHT_CUDA_COMPAT_INFO"
	.align	4
        /*0000*/ 	.byte	0x02, 0x09, 0x01, 0x00, 0x02, 0x02, 0x04, 0x00, 0x02, 0x05, 0x05, 0x00, 0x03, 0x07, 0x01, 0x01
        /*0010*/ 	.byte	0x02, 0x03, 0x01, 0x00, 0x02, 0x06, 0x01, 0x00, 0x04, 0x0b, 0x08, 0x00, 0x00, 0x00, 0x00, 0x00
        /*0020*/ 	.byte	0x00, 0x00, 0x00, 0x00


//--------------------- .nv.info._ZN7cutlass13device_kernelINS_4gemm6kernel13GemmUniversalIN4cute5tupleIJiiiiEEENS1_10collective13CollectiveMmaINS1_34MainloopSm90TmaGmmaWarpSpecializedILi9ENS5_IJNS4_1CILi2EEENSA_ILi1EEESC_EEENS1_32KernelTmaWarpSpecializedPingpongEEENS5_IJNSA_ILi64EEENSA_ILi32EEENSA_ILi256EEEEEEaNS5_IJlSC_lEEEaSK_NS4_8TiledMMAINS4_8MMA_AtomIJNS4_4SM904GMMA26MMA_64x32x32_S32S8S8_SS_TNEEEENS4_6LayoutINS5_IJSC_SC_SC_EEENS5_IJNSA_ILi0EEEST_ST_EEEEENS5_IJNS4_10UnderscoreESW_SW_EEEEENS4_13SM90_TMA_LOADENS4_14ComposedLayoutINS4_7SwizzleILi3ELi4ELi3EEENS4_18smem_ptr_flag_bitsILi8EEENSR_INS5_IJNSA_ILi8EEENSA_ILi128EEEEEENS5_IJS16_SC_EEEEEEEvNS4_8identityENS4_23SM90_TMA_LOAD_MULTICASTES1A_vS1B_EENS_8epilogue10collective6detail29Sm90TmaWarpSpecializedAdapterINS1F_15DefaultEpilogueIaSK_SK_NS1E_6thread17LinearCombinationIaLi1EiiLNS1J_9ScaleType4KindE0ELNS_15FloatRoundStyleE2EaEENS1_15EpilogueDefaultEEEEEvvEEEEvNT_6ParamsE --------------------------
	.section	.nv.info._ZN7cutlass13device_kernelINS_4gemm6kernel13GemmUniversalIN4cute5tupleIJiiiiEEENS1_10collective13CollectiveMmaINS1_34MainloopSm90TmaGmmaWarpSpecializedILi9ENS5_IJNS4_1CILi2EEENSA_ILi1EEESC_EEENS1_32KernelTmaWarpSpecializedPingpongEEENS5_IJNSA_ILi64EEENSA_ILi32EEENSA_ILi256EEEEEEaNS5_IJlSC_lEEEaSK_NS4_8TiledMMAINS4_8MMA_AtomIJNS4_4SM904GMMA26MMA_64x32x32_S32S8S8_SS_TNEEEENS4_6LayoutINS5_IJSC_SC_SC_EEENS5_IJNSA_ILi0EEEST_ST_EEEEENS5_IJNS4_10UnderscoreESW_SW_EEEEENS4_13SM90_TMA_LOADENS4_14ComposedLayoutINS4_7SwizzleILi3ELi4ELi3EEENS4_18smem_ptr_flag_bitsILi8EEENSR_INS5_IJNSA_ILi8EEENSA_ILi128EEEEEENS5_IJS16_SC_EEEEEEEvNS4_8identityENS4_23SM90_TMA_LOAD_MULTICASTES1A_vS1B_EENS_8epilogue10collective6detail29Sm90TmaWarpSpecializedAdapterINS1F_15DefaultEpilogueIaSK_SK_NS1E_6thread17LinearCombinationIaLi1EiiLNS1J_9ScaleType4KindE0ELNS_15FloatRoundStyleE2EaEENS1_15EpilogueDefaultEEEEEvvEEEEvNT_6ParamsE,"",@"SHT_CUDA_INFO"
	.sectionflags	@""
	.align	4


	//----- nvinfo : EIATTR_CUDA_API_VERSION
	.align		4
        /*0000*/ 	.byte	0x04, 0x37
        /*0002*/ 	.short	(.L_21 - .L_20)
.L_20:
        /*0004*/ 	.word	0x00000082


	//----- nvinfo : EIATTR_KPARAM_INFO
	.align		4
.L_21:
        /*0008*/ 	.byte	0x04, 0x17
        /*000a*/ 	.short	(.L_23 - .L_22)
.L_22:
        /*000c*/ 	.word	0x00000000
        /*0010*/ 	.short	0x0000
        /*0012*/ 	.short	0x0070
        /*0014*/ 	.byte	0x00, 0xf0, 0x01, 0x10


	//----- nvinfo : EIATTR_SPARSE_MMA_MASK
	.align		4
.L_23:
        /*0018*/ 	.byte	0x03, 0x50
        /*001a*/ 	.short	0x0000


	//----- nvinfo : EIATTR_MAXREG_COUNT
	.align		4
        /*001c*/ 	.byte	0x03, 0x1b
        /*001e*/ 	.short	0x00a8


	//----- nvinfo : EIATTR_NUM_BARRIERS
	.align		4
        /*0020*/ 	.byte	0x02, 0x4c
        /*0022*/ 	.byte	0x01
	.zero		1


	//----- nvinfo : EIATTR_EXTERNS
	.align		4
        /*0024*/ 	.byte	0x04, 0x0f
        /*0026*/ 	.short	(.L_25 - .L_24)


	//   ....[0]....
	.align		4
.L_24:
        /*0028*/ 	.word	index@(__assertfail)


	//----- nvinfo : EIATTR_ANNOTATIONS
	.align		4
.L_25:
        /*002c*/ 	.byte	0x04, 0x55
        /*002e*/ 	.short	(.L_27 - .L_26)


	//   ....[0]....
.L_26:
        /*0030*/ 	.word	0x00000001
        /*0034*/ 	.byte	0x70, 0x0e, 0x00, 0x00, 0x01, 0x00, 0x00, 0x00, 0xe0, 0x35, 0x00, 0x00, 0x01, 0x00, 0x00, 0x00
        /*0044*/ 	.byte	0x20, 0x43, 0x00, 0x00


	//----- nvinfo : EIATTR_MERCURY_ISA_VERSION
	.align		4
.L_27:
        /*0048*/ 	.byte	0x03, 0x5f
        /*004a*/ 	.short	0x0101


	//----- nvinfo : EIATTR_INT_WARP_WIDE_INSTR_OFFSETS
	.align		4
        /*004c*/ 	.byte	0x04, 0x31
        /*004e*/ 	.short	(.L_29 - .L_28)


	//   ....[0]....
.L_28:
        /*0050*/ 	.word	0x00000600


	//   ....[1]....
        /*0054*/ 	.word	0x00000630


	//   ....[2]....
        /*0058*/ 	.word	0x00000670


	//   ....[3]....
        /*005c*/ 	.word	0x000007a0


	//   ....[4]....
        /*0060*/ 	.word	0x000007b0


	//   ....[5]....
        /*0064*/ 	.word	0x000007c0


	//   ....[6]....
        /*0068*/ 	.word	0x00000860


	//   ....[7]....
        /*006c*/ 	.word	0x000008a0


	//   ....[8]....
        /*0070*/ 	.word	0x00002460


	//----- nvinfo : EIATTR_COOP_GROUP_MASK_REGIDS
	.align		4
.L_29:
        /*0074*/ 	.byte	0x04, 0x29
        /*0076*/ 	.short	(.L_31 - .L_30)


	//   ....[0]....
.L_30:
        /*0078*/ 	.word	0xffffffff


	//   ....[1]....
        /*007c*/ 	.word	0xffffffff


	//   ....[2]....
        /*0080*/ 	.word	0xffffffff


	//   ....[3]....
        /*0084*/ 	.word	0xffffffff


	//   ....[4]....
        /*0088*/ 	.word	0xffffffff


	//   ....[5]....
        /*008c*/ 	.word	0xffffffff


	//   ....[6]....
        /*0090*/ 	.word	0xffffffff


	//----- nvinfo : EIATTR_COOP_GROUP_INSTR_OFFSETS
	.align		4
.L_31:
        /*0094*/ 	.byte	0x04, 0x28
        /*0096*/ 	.short	(.L_33 - .L_32)


	//   ....[0]....
.L_32:
        /*0098*/ 	.word	0x00000070


	//   ....[1]....
        /*009c*/ 	.word	0x00000080


	//   ....[2]....
        /*00a0*/ 	.word	0x00000140


	//   ....[3]....
        /*00a4*/ 	.word	0x000003c0


	//   ....[4]....
        /*00a8*/ 	.word	0x00000400


	//   ....[5]....
        /*00ac*/ 	.word	0x000007e0


	//   ....[6]....
        /*00b0*/ 	.word	0x00000a20


	//----- nvinfo : EIATTR_REG_RECONFIG
	.align		4
.L_33:
        /*00b4*/ 	.byte	0x01, 0x54
	.zero		2


	//----- nvinfo : EIATTR_SYSCALL_OFFSETS
	.align		4
        /*00b8*/ 	.byte	0x04, 0x46
        /*00ba*/ 	.short	(.L_35 - .L_34)


	//   ....[0]....
.L_34:
        /*00bc*/ 	.word	0x00001920


	//----- nvinfo : EIATTR_MBARRIER_INSTR_OFFSETS
	.align		4
.L_35:
        /*00c0*/ 	.byte	0x04, 0x39
        /*00c2*/ 	.short	(.L_37 - .L_36)


	//   ....[0]....
.L_36:
        /*00c4*/ 	.word	0x00000280
        /*00c8*/ 	.word	0x000000ff
        /*00cc*/ 	.word	0x00000000
        /*00d0*/ 	.short	0x0100
        /*00d2*/ 	.byte	0x08
	.zero		1


	//   ....[1]....
        /*00d4*/ 	.word	0x00000290
        /*00d8*/ 	.word	0x000000ff
        /*00dc*/ 	.word	0x00000048
        /*00e0*/ 	.short	0x0100
        /*00e2*/ 	.byte	0x08
	.zero		1


	//   ....[2]....
        /*00e4*/ 	.word	0x000002a0
        /*00e8*/ 	.word	0x000000ff
        /*00ec*/ 	.word	0x00000008
        /*00f0*/ 	.short	0x0100
        /*00f2*/ 	.byte	0x08
	.zero		1


	//   ....[3]....
        /*00f4*/ 	.word	0x000002b0
        /*00f8*/ 	.word	0x000000ff
        /*00fc*/ 	.word	0x00000050
        /*0100*/ 	.short	0x0100
        /*0102*/ 	.byte	0x08
	.zero		1


	//   ....[4]....
        /*0104*/ 	.word	0x000002c0
        /*0108*/ 	.word	0x000000ff
        /*010c*/ 	.word	0x00000010
        /*0110*/ 	.short	0x0100
        /*0112*/ 	.byte	0x08
	.zero		1


	//   ....[5]....
        /*0114*/ 	.word	0x000002d0
        /*0118*/ 	.word	0x000000ff
        /*011c*/ 	.word	0x00000058
        /*0120*/ 	.short	0x0100
        /*0122*/ 	.byte	0x08
	.zero		1


	//   ....[6]....
        /*0124*/ 	.word	0x000002e0
        /*0128*/ 	.word	0x000000ff
        /*012c*/ 	.word	0x00000018
        /*0130*/ 	.short	0x0100
        /*0132*/ 	.byte	0x08
	.zero		1


	//   ....[7]....
        /*0134*/ 	.word	0x000002f0
        /*0138*/ 	.word	0x000000ff
        /*013c*/ 	.word	0x00000060
        /*0140*/ 	.short	0x0100
        /*0142*/ 	.byte	0x08
	.zero		1


	//   ....[8]....
        /*0144*/ 	.word	0x00000300
        /*0148*/ 	.word	0x000000ff
        /*014c*/ 	.word	0x00000020
        /*0150*/ 	.short	0x0100
        /*0152*/ 	.byte	0x08
	.zero		1


	//   ....[9]....
        /*0154*/ 	.word	0x00000310
        /*0158*/ 	.word	0x000000ff
        /*015c*/ 	.word	0x00000068
        /*0160*/ 	.short	0x0100
        /*0162*/ 	.byte	0x08
	.zero		1


	//   ....[10]....
        /*0164*/ 	.word	0x00000320
        /*0168*/ 	.word	0x000000ff
        /*016c*/ 	.word	0x00000028
        /*0170*/ 	.short	0x0100
        /*0172*/ 	.byte	0x08
	.zero		1


	//   ....[11]....
        /*0174*/ 	.word	0x00000330
        /*0178*/ 	.word	0x000000ff
        /*017c*/ 	.word	0x00000070
        /*0180*/ 	.short	0x0100
        /*0182*/ 	.byte	0x08
	.zero		1


	//   ....[12]....
        /*0184*/ 	.word	0x00000340
        /*0188*/ 	.word	0x000000ff
        /*018c*/ 	.word	0x00000030
        /*0190*/ 	.short	0x0100
        /*0192*/ 	.byte	0x08
	.zero		1


	//   ....[13]....
        /*0194*/ 	.word	0x00000350
        /*0198*/ 	.word	0x000000ff
        /*019c*/ 	.word	0x00000078
        /*01a0*/ 	.short	0x0100
        /*01a2*/ 	.byte	0x08
	.zero		1


	//   ....[14]....
        /*01a4*/ 	.word	0x00000360
        /*01a8*/ 	.word	0x000000ff
        /*01ac*/ 	.word	0x00000038
        /*01b0*/ 	.short	0x0100
        /*01b2*/ 	.byte	0x08
	.zero		1


	//   ....[15]....
        /*01b4*/ 	.word	0x00000370
        /*01b8*/ 	.word	0x000000ff
        /*01bc*/ 	.word	0x00000080
        /*01c0*/ 	.short	0x0100
        /*01c2*/ 	.byte	0x08
	.zero		1


	//   ....[16]....
        /*01c4*/ 	.word	0x00000380
        /*01c8*/ 	.word	0x000000ff
        /*01cc*/ 	.word	0x00000040
        /*01d0*/ 	.short	0x0100
        /*01d2*/ 	.byte	0x08
	.zero		1


	//   ....[17]....
        /*01d4*/ 	.word	0x00000390
        /*01d8*/ 	.word	0x000000ff
        /*01dc*/ 	.word	0x00000088
        /*01e0*/ 	.short	0x0100
        /*01e2*/ 	.byte	0x08
	.zero		1


	//   ....[18]....
        /*01e4*/ 	.word	0x000008d0
        /*01e8*/ 	.word	0x000000ff
        /*01ec*/ 	.word	0x000000c0
        /*01f0*/ 	.short	0x0100
        /*01f2*/ 	.byte	0x08
	.zero		1


	//   ....[19]....
        /*01f4*/ 	.word	0x00000960
        /*01f8*/ 	.word	0x000000ff
        /*01fc*/ 	.word	0x000000c8
        /*0200*/ 	.short	0x0100
        /*0202*/ 	.byte	0x08
	.zero		1


	//   ....[20]....
        /*0204*/ 	.word	0x000009a0
        /*0208*/ 	.word	0x000000ff
        /*020c*/ 	.word	0x000000a0
        /*0210*/ 	.short	0x0100
        /*0212*/ 	.byte	0x09
	.zero		1


	//   ....[21]....
        /*0214*/ 	.word	0x000009b0
        /*0218*/ 	.word	0x000000ff
        /*021c*/ 	.word	0x000000a8
        /*0220*/ 	.short	0x0100
        /*0222*/ 	.byte	0x09
	.zero		1


	//   ....[22]....
        /*0224*/ 	.word	0x000009c0
        /*0228*/ 	.word	0x000000ff
        /*022c*/ 	.word	0x000000b0
        /*0230*/ 	.short	0x0100
        /*0232*/ 	.byte	0x09
	.zero		1


	//   ....[23]....
        /*0234*/ 	.word	0x000009d0
        /*0238*/ 	.word	0x000000ff
        /*023c*/ 	.word	0x000000b8
        /*0240*/ 	.short	0x0100
        /*0242*/ 	.byte	0x09
	.zero		1


	//   ....[24]....
        /*0244*/ 	.word	0x00001800
        /*0248*/ 	.word	0x00000031
        /*024c*/ 	.word	0x00000000
        /*0250*/ 	.short	0x010a
        /*0252*/ 	.byte	0x2a
	.zero		1


	//   ....[25]....
        /*0254*/ 	.word	0x000019a0
        /*0258*/ 	.word	0x00000003
        /*025c*/ 	.word	0x00000000
        /*0260*/ 	.short	0x010a
        /*0262*/ 	.byte	0x3f
	.zero		1


	//   ....[26]....
        /*0264*/ 	.word	0x000019e0
        /*0268*/ 	.word	0x00000003
        /*026c*/ 	.word	0x00000000
        /*0270*/ 	.short	0x010a
        /*0272*/ 	.byte	0x3f
	.zero		1


	//   ....[27]....
        /*0274*/ 	.word	0x00001ea0
        /*0278*/ 	.word	0x000000ff
        /*027c*/ 	.word	0x00000000
        /*0280*/ 	.short	0x010a
        /*0282*/ 	.byte	0x04
	.zero		1


	//   ....[28]....
        /*0284*/ 	.word	0x00001ee0
        /*0288*/ 	.word	0x000000ff
        /*028c*/ 	.word	0x00000000
        /*0290*/ 	.short	0x010a
        /*0292*/ 	.byte	0x04
	.zero		1


	//   ....[29]....
        /*0294*/ 	.word	0x00002300
        /*0298*/ 	.word	0x00000005
        /*029c*/ 	.word	0x00000000
        /*02a0*/ 	.short	0x0101
        /*02a2*/ 	.byte	0x3f
	.zero		1


	//   ....[30]....
        /*02a4*/ 	.word	0x00002400
        /*02a8*/ 	.word	0x00000030
        /*02ac*/ 	.word	0x00000000
        /*02b0*/ 	.short	0x0101
        /*02b2*/ 	.byte	0x2f
	.zero		1


	//   ....[31]....
        /*02b4*/ 	.word	0x00002500
        /*02b8*/ 	.word	0x00000003
        /*02bc*/ 	.word	0x00000000
        /*02c0*/ 	.short	0x0101
        /*02c2*/ 	.byte	0x3f
	.zero		1


	//   ....[32]....
        /*02c4*/ 	.word	0x000025c0
        /*02c8*/ 	.word	0x00000031
        /*02cc*/ 	.word	0x00000010
        /*02d0*/ 	.short	0x010a
        /*02d2*/ 	.byte	0x2a
	.zero		1


	//   ....[33]....
        /*02d4*/ 	.word	0x00003600
        /*02d8*/ 	.word	0x00000032
        /*02dc*/ 	.word	0x00000000
        /*02e0*/ 	.short	0x0101
        /*02e2*/ 	.byte	0x2f
	.zero		1


	//   ....[34]....
        /*02e4*/ 	.word	0x00003fb0
        /*02e8*/ 	.word	0x0000000d
        /*02ec*/ 	.word	0x00000048
        /*02f0*/ 	.short	0x010a
        /*02f2*/ 	.byte	0x3f
	.zero		1


	//   ....[35]....
        /*02f4*/ 	.word	0x00004440
        /*02f8*/ 	.word	0x00000007
        /*02fc*/ 	.word	0x000000c8
        /*0300*/ 	.short	0x0101
        /*0302*/ 	.byte	0x3f
	.zero		1


	//   ....[36]....
        /*0304*/ 	.word	0x00004bb0
        /*0308*/ 	.word	0x00000007
        /*030c*/ 	.word	0x00000000
        /*0310*/ 	.short	0x010a
        /*0312*/ 	.byte	0x3f
	.zero		1


	//   ....[37]....
        /*0314*/ 	.word	0x00004c30
        /*0318*/ 	.word	0x00000008
        /*031c*/ 	.word	0x00000000
        /*0320*/ 	.short	0x010a
        /*0322*/ 	.byte	0x3f
	.zero		1


	//   ....[38]....
        /*0324*/ 	.word	0x00004cc0
        /*0328*/ 	.word	0x00000009
        /*032c*/ 	.word	0x00000000
        /*0330*/ 	.short	0x010a
        /*0332*/ 	.byte	0x3f
	.zero		1


	//   ....[39]....
        /*0334*/ 	.word	0x00004d50
        /*0338*/ 	.word	0x00000008
        /*033c*/ 	.word	0x00000000
        /*0340*/ 	.short	0x010a
        /*0342*/ 	.byte	0x3f
	.zero		1


	//   ....[40]....
        /*0344*/ 	.word	0x00004de0
        /*0348*/ 	.word	0x00000009
        /*034c*/ 	.word	0x00000000
        /*0350*/ 	.short	0x010a
        /*0352*/ 	.byte	0x3f
	.zero		1


	//   ....[41]....
        /*0354*/ 	.word	0x00004e70
        /*0358*/ 	.word	0x00000008
        /*035c*/ 	.word	0x00000000
        /*0360*/ 	.short	0x010a
        /*0362*/ 	.byte	0x3f
	.zero		1


	//   ....[42]....
        /*0364*/ 	.word	0x00004f00
        /*0368*/ 	.word	0x00000009
        /*036c*/ 	.word	0x00000000
        /*0370*/ 	.short	0x010a
        /*0372*/ 	.byte	0x3f
	.zero		1


	//   ....[43]....
        /*0374*/ 	.word	0x00004f90
        /*0378*/ 	.word	0x00000006
        /*037c*/ 	.word	0x00000000
        /*0380*/ 	.short	0x010a
        /*0382*/ 	.byte	0x3f
	.zero		1


	//   ....[44]....
        /*0384*/ 	.word	0x00005020
        /*0388*/ 	.word	0x00000003
        /*038c*/ 	.word	0x00000000
        /*0390*/ 	.short	0x010a
        /*0392*/ 	.byte	0x3f
	.zero		1


	//   ....[45]....
        /*0394*/ 	.word	0x00005080
        /*0398*/ 	.word	0x0000002f
        /*039c*/ 	.word	0x00000000
        /*03a0*/ 	.short	0x010a
        /*03a2*/ 	.byte	0x3f
	.zero		1


	//   ....[46]....
        /*03a4*/ 	.word	0x000050d0
        /*03a8*/ 	.word	0x00000003
        /*03ac*/ 	.word	0x00000000
        /*03b0*/ 	.short	0x010a
        /*03b2*/ 	.byte	0x3f
	.zero		1


	//   ....[47]....
        /*03b4*/ 	.word	0x00005130
        /*03b8*/ 	.word	0x00000005
        /*03bc*/ 	.word	0x00000000
        /*03c0*/ 	.short	0x010a
        /*03c2*/ 	.byte	0x3f
	.zero		1


	//   ....[48]....
        /*03c4*/ 	.word	0x00005180
        /*03c8*/ 	.word	0x0000002f
        /*03cc*/ 	.word	0x00000010
        /*03d0*/ 	.short	0x010a
        /*03d2*/ 	.byte	0x3f
	.zero		1


	//   ....[49]....
        /*03d4*/ 	.word	0x00005250
        /*03d8*/ 	.word	0x0000000d
        /*03dc*/ 	.word	0x00000048
        /*03e0*/ 	.short	0x010a
        /*03e2*/ 	.byte	0x3f
	.zero		1


	//   ....[50]....
        /*03e4*/ 	.word	0x00005320
        /*03e8*/ 	.word	0x00000007
        /*03ec*/ 	.word	0x00000000
        /*03f0*/ 	.short	0x010a
        /*03f2*/ 	.byte	0x3f
	.zero		1


	//   ....[51]....
        /*03f4*/ 	.word	0x00005370
        /*03f8*/ 	.word	0x00000008
        /*03fc*/ 	.word	0x00000000
        /*0400*/ 	.short	0x010a
        /*0402*/ 	.byte	0x3f
	.zero		1


	//   ....[52]....
        /*0404*/ 	.word	0x000053c0
        /*0408*/ 	.word	0x00000009
        /*040c*/ 	.word	0x00000000
        /*0410*/ 	.short	0x010a
        /*0412*/ 	.byte	0x3f
	.zero		1


	//   ....[53]....
        /*0414*/ 	.word	0x00005410
        /*0418*/ 	.word	0x00000008
        /*041c*/ 	.word	0x00000000
        /*0420*/ 	.short	0x010a
        /*0422*/ 	.byte	0x3f
	.zero		1


	//   ....[54]....
        /*0424*/ 	.word	0x00005460
        /*0428*/ 	.word	0x00000009
        /*042c*/ 	.word	0x00000000
        /*0430*/ 	.short	0x010a
        /*0432*/ 	.byte	0x3f
	.zero		1


	//   ....[55]....
        /*0434*/ 	.word	0x000054b0
        /*0438*/ 	.word	0x00000008
        /*043c*/ 	.word	0x00000000
        /*0440*/ 	.short	0x010a
        /*0442*/ 	.byte	0x3f
	.zero		1


	//   ....[56]....
        /*0444*/ 	.word	0x00005500
        /*0448*/ 	.word	0x00000009
        /*044c*/ 	.word	0x00000000
        /*0450*/ 	.short	0x010a
        /*0452*/ 	.byte	0x3f
	.zero		1


	//   ....[57]....
        /*0454*/ 	.word	0x00005550
        /*0458*/ 	.word	0x00000006
        /*045c*/ 	.word	0x00000000
        /*0460*/ 	.short	0x010a
        /*0462*/ 	.byte	0x3f
	.zero		1


	//----- nvinfo : EIATTR_NUM_MBARRIERS
	.align		4
.L_37:
        /*0464*/ 	.byte	0x03, 0x38
        /*0466*/ 	.short	0x0018


	//----- nvinfo : EIATTR_EXIT_INSTR_OFFSETS
	.align		4
        /*0468*/ 	.byte	0x04, 0x1c
        /*046a*/ 	.short	(.L_39 - .L_38)


	//   ....[0]....
.L_38:
        /*046c*/ 	.word	0x000014b0


	//   ....[1]....
        /*0470*/ 	.word	0x00001510


	//   ....[2]....
        /*0474*/ 	.word	0x00003c80


	//   ....[3]....
        /*0478*/ 	.word	0x00003cb0


	//   ....[4]....
        /*047c*/ 	.word	0x00005070


	//----- nvinfo : EIATTR_MAX_THREADS
	.align		4
.L_39:
        /*0480*/ 	.byte	0x04, 0x05
        /*0482*/ 	.short	(.L_41 - .L_40)
.L_40:
        /*0484*/ 	.word	0x00000180
        /*0488*/ 	.word	0x00000001
        /*048c*/ 	.word	0x00000001


	//----- nvinfo : EIATTR_CRS_STACK_SIZE
	.align		4
.L_41:
        /*0490*/ 	.byte	0x04, 0x1e
        /*0492*/ 	.short	(.L_43 - .L_42)
.L_42:
        /*0494*/ 	.word	0x00000000


	//----- nvinfo : EIATTR_CBANK_PARAM_SIZE
	.align		4
.L_43:
        /*0498*/ 	.byte	0x03, 0x19
        /*049a*/ 	.short	0x0470


	//----- nvinfo : EIATTR_PARAM_CBANK
	.align		4
        /*049c*/ 	.byte	0x04, 0x0a
        /*049e*/ 	.short	(.L_45 - .L_44)
	.align		4
.L_44:
        /*04a0*/ 	.word	index@(.nv.constant0._ZN7cutlass13device_kernelINS_4gemm6kernel13GemmUniversalIN4cute5tupleIJiiiiEEENS1_10collective13CollectiveMmaINS1_34MainloopSm90TmaGmmaWarpSpecializedILi9ENS5_IJNS4_1CILi2EEENSA_ILi1EEESC_EEENS1_32KernelTmaWarpSpecializedPingpongEEENS5_IJNSA_ILi64EEENSA_ILi32EEENSA_ILi256EEEEEEaNS5_IJlSC_lEEEaSK_NS4_8TiledMMAINS4_8MMA_AtomIJNS4_4SM904GMMA26MMA_64x32x32_S32S8S8_SS_TNEEEENS4_6LayoutINS5_IJSC_SC_SC_EEENS5_IJNSA_ILi0EEEST_ST_EEEEENS5_IJNS4_10UnderscoreESW_SW_EEEEENS4_13SM90_TMA_LOADENS4_14ComposedLayoutINS4_7SwizzleILi3ELi4ELi3EEENS4_18smem_ptr_flag_bitsILi8EEENSR_INS5_IJNSA_ILi8EEENSA_ILi128EEEEEENS5_IJS16_SC_EEEEEEEvNS4_8identityENS4_23SM90_TMA_LOAD_MULTICASTES1A_vS1B_EENS_8epilogue10collective6detail29Sm90TmaWarpSpecializedAdapterINS1F_15DefaultEpilogueIaSK_SK_NS1E_6thread17LinearCombinationIaLi1EiiLNS1J_9ScaleType4KindE0ELNS_15FloatRoundStyleE2EaEENS1_15EpilogueDefaultEEEEEvvEEEEvNT_6ParamsE)
        /*04a4*/ 	.short	0x0210
        /*04a6*/ 	.short	0x0470


	//----- nvinfo : EIATTR_SW_WAR
	.align		4
.L_45:
        /*04a8*/ 	.byte	0x04, 0x36
        /*04aa*/ 	.short	(.L_47 - .L_46)
.L_46:
        /*04ac*/ 	.word	0x00000008
.L_47:


//--------------------- .nv.callgraph             --------------------------
	.section	.nv.callgraph,"",@"SHT_CUDA_CALLGRAPH"
	.align	4
	.sectionentsize	8
	.align		4
        /*0000*/ 	.word	0x00000000
	.align		4
        /*0004*/ 	.word	0xffffffff
	.align		4
        /*0008*/ 	.word	index@(_ZN7cutlass13device_kernelINS_4gemm6kernel13GemmUniversalIN4cute5tupleIJiiiiEEENS1_10collective13CollectiveMmaINS1_34MainloopSm90TmaGmmaWarpSpecializedILi9ENS5_IJNS4_1CILi2EEENSA_ILi1EEESC_EEENS1_32KernelTmaWarpSpecializedPingpongEEENS5_IJNSA_ILi64EEENSA_ILi32EEENSA_ILi256EEEEEEaNS5_IJlSC_lEEEaSK_NS4_8TiledMMAINS4_8MMA_AtomIJNS4_4SM904GMMA26MMA_64x32x32_S32S8S8_SS_TNEEEENS4_6LayoutINS5_IJSC_SC_SC_EEENS5_IJNSA_ILi0EEEST_ST_EEEEENS5_IJNS4_10UnderscoreESW_SW_EEEEENS4_13SM90_TMA_LOADENS4_14ComposedLayoutINS4_7SwizzleILi3ELi4ELi3EEENS4_18smem_ptr_flag_bitsILi8EEENSR_INS5_IJNSA_ILi8EEENSA_ILi128EEEEEENS5_IJS16_SC_EEEEEEEvNS4_8identityENS4_23SM90_TMA_LOAD_MULTICASTES1A_vS1B_EENS_8epilogue10collective6detail29Sm90TmaWarpSpecializedAdapterINS1F_15DefaultEpilogueIaSK_SK_NS1E_6thread17LinearCombinationIaLi1EiiLNS1J_9ScaleType4KindE0ELNS_15FloatRoundStyleE2EaEENS1_15EpilogueDefaultEEEEEvvEEEEvNT_6ParamsE)
	.align		4
        /*000c*/ 	.word	index@(__assertfail)
	.align		4
        /*0010*/ 	.word	0x00000000
	.align		4
        /*0014*/ 	.word	0xfffffffe
	.align		4
        /*0018*/ 	.word	0x00000000
	.align		4
        /*001c*/ 	.word	0xfffffffd
	.align		4
        /*0020*/ 	.word	0x00000000
	.align		4
        /*0024*/ 	.word	0xfffffffc


//--------------------- .nv.constant4             --------------------------
	.section	.nv.constant4,"a",@progbits
	.align	8
	.align		8
.nv.constant4:
        /*0000*/ 	.dword	__assertfail
	.align		8
        /*0008*/ 	.dword	__unnamed_1
	.align		8
        /*0010*/ 	.dword	_ZN40_INTERNAL_d899f089_4_k_cu_52ab3b69_134044cuda3std3__45__cpo5beginE
	.align		8
        /*0018*/ 	.dword	_ZN40_INTERNAL_d899f089_4_k_cu_52ab3b69_134044cuda3std3__45__cpo3endE
	.align		8
        /*0020*/ 	.dword	_ZN40_INTERNAL_d899f089_4_k_cu_52ab3b69_134044cuda3std3__45__cpo6cbeginE
	.align		8
        /*0028*/ 	.dword	_ZN40_INTERNAL_d899f089_4_k_cu_52ab3b69_134044cuda3std3__45__cpo4cendE
	.align		8
        /*0030*/ 	.dword	_ZN40_INTERNAL_d899f089_4_k_cu_52ab3b69_134044cuda3std3__442_GLOBAL__N__d899f089_4_k_cu_52ab3b69_134046ignoreE
	.align		8
        /*0038*/ 	.dword	_ZN40_INTERNAL_d899f089_4_k_cu_52ab3b69_134044cuda3std3__419piecewise_constructE
	.align		8
        /*0040*/ 	.dword	_ZN40_INTERNAL_d899f089_4_k_cu_52ab3b69_134044cuda3std3__48in_placeE
	.align		8
        /*0048*/ 	.dword	_ZN40_INTERNAL_d899f089_4_k_cu_52ab3b69_134044cuda3std6ranges3__45__cpo4swapE
	.align		8
        /*0050*/ 	.dword	_ZN40_INTERNAL_d899f089_4_k_cu_52ab3b69_134044cuda3std6ranges3__45__cpo9iter_moveE
	.align		8
        /*0058*/ 	.dword	_ZN40_INTERNAL_d899f089_4_k_cu_52ab3b69_134044cute7productE
	.align		8
        /*0060*/ 	.dword	_ZN40_INTERNAL_d899f089_4_k_cu_52ab3b69_134044cute1_E
	.align		8
        /*0068*/ 	.dword	$str$22
	.align		8
        /*0070*/ 	.dword	$str$23


//--------------------- .text._ZN7cutlass13device_kernelINS_4gemm6kernel13GemmUniversalIN4cute5tupleIJiiiiEEENS1_10collective13CollectiveMmaINS1_34MainloopSm90TmaGmmaWarpSpecializedILi9ENS5_IJNS4_1CILi2EEENSA_ILi1EEESC_EEENS1_32KernelTmaWarpSpecializedPingpongEEENS5_IJNSA_ILi64EEENSA_ILi32EEENSA_ILi256EEEEEEaNS5_IJlSC_lEEEaSK_NS4_8TiledMMAINS4_8MMA_AtomIJNS4_4SM904GMMA26MMA_64x32x32_S32S8S8_SS_TNEEEENS4_6LayoutINS5_IJSC_SC_SC_EEENS5_IJNSA_ILi0EEEST_ST_EEEEENS5_IJNS4_10UnderscoreESW_SW_EEEEENS4_13SM90_TMA_LOADENS4_14ComposedLayoutINS4_7SwizzleILi3ELi4ELi3EEENS4_18smem_ptr_flag_bitsILi8EEENSR_INS5_IJNSA_ILi8EEENSA_ILi128EEEEEENS5_IJS16_SC_EEEEEEEvNS4_8identityENS4_23SM90_TMA_LOAD_MULTICASTES1A_vS1B_EENS_8epilogue10collective6detail29Sm90TmaWarpSpecializedAdapterINS1F_15DefaultEpilogueIaSK_SK_NS1E_6thread17LinearCombinationIaLi1EiiLNS1J_9ScaleType4KindE0ELNS_15FloatRoundStyleE2EaEENS1_15EpilogueDefaultEEEEEvvEEEEvNT_6ParamsE --------------------------
	.section	.text._ZN7cutlass13device_kernelINS_4gemm6kernel13GemmUniversalIN4cute5tupleIJiiiiEEENS1_10collective13CollectiveMmaINS1_34MainloopSm90TmaGmmaWarpSpecializedILi9ENS5_IJNS4_1CILi2EEENSA_ILi1EEESC_EEENS1_32KernelTmaWarpSpecializedPingpongEEENS5_IJNSA_ILi64EEENSA_ILi32EEENSA_ILi256EEEEEEaNS5_IJlSC_lEEEaSK_NS4_8TiledMMAINS4_8MMA_AtomIJNS4_4SM904GMMA26MMA_64x32x32_S32S8S8_SS_TNEEEENS4_6LayoutINS5_IJSC_SC_SC_EEENS5_IJNSA_ILi0EEEST_ST_EEEEENS5_IJNS4_10UnderscoreESW_SW_EEEEENS4_13SM90_TMA_LOADENS4_14ComposedLayoutINS4_7SwizzleILi3ELi4ELi3EEENS4_18smem_ptr_flag_bitsILi8EEENSR_INS5_IJNSA_ILi8EEENSA_ILi128EEEEEENS5_IJS16_SC_EEEEEEEvNS4_8identityENS4_23SM90_TMA_LOAD_MULTICASTES1A_vS1B_EENS_8epilogue10collective6detail29Sm90TmaWarpSpecializedAdapterINS1F_15DefaultEpilogueIaSK_SK_NS1E_6thread17LinearCombinationIaLi1EiiLNS1J_9ScaleType4KindE0ELNS_15FloatRoundStyleE2EaEENS1_15EpilogueDefaultEEEEEvvEEEEvNT_6ParamsE,"ax",@progbits
	.align	128
.text._ZN7cutlass13device_kernelINS_4gemm6kernel13GemmUniversalIN4cute5tupleIJiiiiEEENS1_10collective13CollectiveMmaINS1_34MainloopSm90TmaGmmaWarpSpecializedILi9ENS5_IJNS4_1CILi2EEENSA_ILi1EEESC_EEENS1_32KernelTmaWarpSpecializedPingpongEEENS5_IJNSA_ILi64EEENSA_ILi32EEENSA_ILi256EEEEEEaNS5_IJlSC_lEEEaSK_NS4_8TiledMMAINS4_8MMA_AtomIJNS4_4SM904GMMA26MMA_64x32x32_S32S8S8_SS_TNEEEENS4_6LayoutINS5_IJSC_SC_SC_EEENS5_IJNSA_ILi0EEEST_ST_EEEEENS5_IJNS4_10UnderscoreESW_SW_EEEEENS4_13SM90_TMA_LOADENS4_14ComposedLayoutINS4_7SwizzleILi3ELi4ELi3EEENS4_18smem_ptr_flag_bitsILi8EEENSR_INS5_IJNSA_ILi8EEENSA_ILi128EEEEEENS5_IJS16_SC_EEEEEEEvNS4_8identityENS4_23SM90_TMA_LOAD_MULTICASTES1A_vS1B_EENS_8epilogue10collective6detail29Sm90TmaWarpSpecializedAdapterINS1F_15DefaultEpilogueIaSK_SK_NS1E_6thread17LinearCombinationIaLi1EiiLNS1J_9ScaleType4KindE0ELNS_15FloatRoundStyleE2EaEENS1_15EpilogueDefaultEEEEEvvEEEEvNT_6ParamsE:
        .type           _ZN7cutlass13device_kernelINS_4gemm6kernel13GemmUniversalIN4cute5tupleIJiiiiEEENS1_10collective13CollectiveMmaINS1_34MainloopSm90TmaGmmaWarpSpecializedILi9ENS5_IJNS4_1CILi2EEENSA_ILi1EEESC_EEENS1_32KernelTmaWarpSpecializedPingpongEEENS5_IJNSA_ILi64EEENSA_ILi32EEENSA_ILi256EEEEEEaNS5_IJlSC_lEEEaSK_NS4_8TiledMMAINS4_8MMA_AtomIJNS4_4SM904GMMA26MMA_64x32x32_S32S8S8_SS_TNEEEENS4_6LayoutINS5_IJSC_SC_SC_EEENS5_IJNSA_ILi0EEEST_ST_EEEEENS5_IJNS4_10UnderscoreESW_SW_EEEEENS4_13SM90_TMA_LOADENS4_14ComposedLayoutINS4_7SwizzleILi3ELi4ELi3EEENS4_18smem_ptr_flag_bitsILi8EEENSR_INS5_IJNSA_ILi8EEENSA_ILi128EEEEEENS5_IJS16_SC_EEEEEEEvNS4_8identityENS4_23SM90_TMA_LOAD_MULTICASTES1A_vS1B_EENS_8epilogue10collective6detail29Sm90TmaWarpSpecializedAdapterINS1F_15DefaultEpilogueIaSK_SK_NS1E_6thread17LinearCombinationIaLi1EiiLNS1J_9ScaleType4KindE0ELNS_15FloatRoundStyleE2EaEENS1_15EpilogueDefaultEEEEEvvEEEEvNT_6ParamsE,@function
        .size           _ZN7cutlass13device_kernelINS_4gemm6kernel13GemmUniversalIN4cute5tupleIJiiiiEEENS1_10collective13CollectiveMmaINS1_34MainloopSm90TmaGmmaWarpSpecializedILi9ENS5_IJNS4_1CILi2EEENSA_ILi1EEESC_EEENS1_32KernelTmaWarpSpecializedPingpongEEENS5_IJNSA_ILi64EEENSA_ILi32EEENSA_ILi256EEEEEEaNS5_IJlSC_lEEEaSK_NS4_8TiledMMAINS4_8MMA_AtomIJNS4_4SM904GMMA26MMA_64x32x32_S32S8S8_SS_TNEEEENS4_6LayoutINS5_IJSC_SC_SC_EEENS5_IJNSA_ILi0EEEST_ST_EEEEENS5_IJNS4_10UnderscoreESW_SW_EEEEENS4_13SM90_TMA_LOADENS4_14ComposedLayoutINS4_7SwizzleILi3ELi4ELi3EEENS4_18smem_ptr_flag_bitsILi8EEENSR_INS5_IJNSA_ILi8EEENSA_ILi128EEEEEENS5_IJS16_SC_EEEEEEEvNS4_8identityENS4_23SM90_TMA_LOAD_MULTICASTES1A_vS1B_EENS_8epilogue10collective6detail29Sm90TmaWarpSpecializedAdapterINS1F_15DefaultEpilogueIaSK_SK_NS1E_6thread17LinearCombinationIaLi1EiiLNS1J_9ScaleType4KindE0ELNS_15FloatRoundStyleE2EaEENS1_15EpilogueDefaultEEEEEvvEEEEvNT_6ParamsE,(.L_x_120 - _ZN7cutlass13device_kernelINS_4gemm6kernel13GemmUniversalIN4cute5tupleIJiiiiEEENS1_10collective13CollectiveMmaINS1_34MainloopSm90TmaGmmaWarpSpecializedILi9ENS5_IJNS4_1CILi2EEENSA_ILi1EEESC_EEENS1_32KernelTmaWarpSpecializedPingpongEEENS5_IJNSA_ILi64EEENSA_ILi32EEENSA_ILi256EEEEEEaNS5_IJlSC_lEEEaSK_NS4_8TiledMMAINS4_8MMA_AtomIJNS4_4SM904GMMA26MMA_64x32x32_S32S8S8_SS_TNEEEENS4_6LayoutINS5_IJSC_SC_SC_EEENS5_IJNSA_ILi0EEEST_ST_EEEEENS5_IJNS4_10UnderscoreESW_SW_EEEEENS4_13SM90_TMA_LOADENS4_14ComposedLayoutINS4_7SwizzleILi3ELi4ELi3EEENS4_18smem_ptr_flag_bitsILi8EEENSR_INS5_IJNSA_ILi8EEENSA_ILi128EEEEEENS5_IJS16_SC_EEEEEEEvNS4_8identityENS4_23SM90_TMA_LOAD_MULTICASTES1A_vS1B_EENS_8epilogue10collective6detail29Sm90TmaWarpSpecializedAdapterINS1F_15DefaultEpilogueIaSK_SK_NS1E_6thread17LinearCombinationIaLi1EiiLNS1J_9ScaleType4KindE0ELNS_15FloatRoundStyleE2EaEENS1_15EpilogueDefaultEEEEEvvEEEEvNT_6ParamsE)
        .other          _ZN7cutlass13device_kernelINS_4gemm6kernel13GemmUniversalIN4cute5tupleIJiiiiEEENS1_10collective13CollectiveMmaINS1_34MainloopSm90TmaGmmaWarpSpecializedILi9ENS5_IJNS4_1CILi2EEENSA_ILi1EEESC_EEENS1_32KernelTmaWarpSpecializedPingpongEEENS5_IJNSA_ILi64EEENSA_ILi32EEENSA_ILi256EEEEEEaNS5_IJlSC_lEEEaSK_NS4_8TiledMMAINS4_8MMA_AtomIJNS4_4SM904GMMA26MMA_64x32x32_S32S8S8_SS_TNEEEENS4_6LayoutINS5_IJSC_SC_SC_EEENS5_IJNSA_ILi0EEEST_ST_EEEEENS5_IJNS4_10UnderscoreESW_SW_EEEEENS4_13SM90_TMA_LOADENS4_14ComposedLayoutINS4_7SwizzleILi3ELi4ELi3EEENS4_18smem_ptr_flag_bitsILi8EEENSR_INS5_IJNSA_ILi8EEENSA_ILi128EEEEEENS5_IJS16_SC_EEEEEEEvNS4_8identityENS4_23SM90_TMA_LOAD_MULTICASTES1A_vS1B_EENS_8epilogue10collective6detail29Sm90TmaWarpSpecializedAdapterINS1F_15DefaultEpilogueIaSK_SK_NS1E_6thread17LinearCombinationIaLi1EiiLNS1J_9ScaleType4KindE0ELNS_15FloatRoundStyleE2EaEENS1_15EpilogueDefaultEEEEEvvEEEEvNT_6ParamsE,@"STO_CUDA_ENTRY STV_DEFAULT"
_ZN7cutlass13device_kernelINS_4gemm6kernel13GemmUniversalIN4cute5tupleIJiiiiEEENS1_10collective13CollectiveMmaINS1_34MainloopSm90TmaGmmaWarpSpecializedILi9ENS5_IJNS4_1CILi2EEENSA_ILi1EEESC_EEENS1_32KernelTmaWarpSpecializedPingpongEEENS5_IJNSA_ILi64EEENSA_ILi32EEENSA_ILi256EEEEEEaNS5_IJlSC_lEEEaSK_NS4_8TiledMMAINS4_8MMA_AtomIJNS4_4SM904GMMA26MMA_64x32x32_S32S8S8_SS_TNEEEENS4_6LayoutINS5_IJSC_SC_SC_EEENS5_IJNSA_ILi0EEEST_ST_EEEEENS5_IJNS4_10UnderscoreESW_SW_EEEEENS4_13SM90_TMA_LOADENS4_14ComposedLayoutINS4_7SwizzleILi3ELi4ELi3EEENS4_18smem_ptr_flag_bitsILi8EEENSR_INS5_IJNSA_ILi8EEENSA_ILi128EEEEEENS5_IJS16_SC_EEEEEEEvNS4_8identityENS4_23SM90_TMA_LOAD_MULTICASTES1A_vS1B_EENS_8epilogue10collective6detail29Sm90TmaWarpSpecializedAdapterINS1F_15DefaultEpilogueIaSK_SK_NS1E_6thread17LinearCombinationIaLi1EiiLNS1J_9ScaleType4KindE0ELNS_15FloatRoundStyleE2EaEENS1_15EpilogueDefaultEEEEEvvEEEEvNT_6ParamsE:
[----:B------:R-:W0:Y:S02]  /*0000*/  LDC R1, c[0x0][0x28] ;  /* 0x00000a00ff017b82 */ /* 0x000e240000000800 */
[----:B0-----:R-:W-:Y:S01]  /*0010*/  VIADD R1, R1, 0xfffffff8 ;  /* 0xfffffff801017836 */ /* 0x001fe20000000000 */
[----:B------:R-:W0:Y:S01]  /*0020*/  S2R R4, SR_TID.X ;  /* 0x0000000000047919 */ /* 0x000e220000002100 */
[----:B------:R-:W-:Y:S01]  /*0030*/  ELECT P0, URZ, PT ;  /* 0x00000000003f782f */ /* 0x000fe20003800000 */
[----:B------:R-:W-:Y:S01]  /*0040*/  BSSY B0, `(.L_x_0) ;  /* 0x000000f000007945 */ /* 0x000fe20003800000 */
[--C-:B0-----:R-:W-:Y:S02]  /*0050*/  SHF.R.U32.HI R2, RZ, 0x5, R4.reuse ;  /* 0x00000005ff027819 */ /* 0x101fe40000011604 */
[----:B------:R-:W-:-:S03]  /*0060*/  SHF.R.U32.HI R7, RZ, 0x7, R4 ;  /* 0x00000007ff077819 */ /* 0x000fc60000011604 */
[----:B------:R-:W0:Y:S04]  /*0070*/  SHFL.IDX PT, R5, R2, RZ, 0x1f ;  /* 0x00001fff02057589 */ /* 0x000e2800000e0000 */
[----:B------:R1:W2:Y:S01]  /*0080*/  SHFL.IDX PT, R10, R7, RZ, 0x1f ;  /* 0x00001fff070a7589 */ /* 0x0002a200000e0000 */
[----:B0-----:R-:W-:-:S13]  /*0090*/  ISETP.NE.OR P0, PT, R5, RZ, !P0 ;  /* 0x000000ff0500720c */ /* 0x001fda0004705670 */
[----:B-12---:R-:W-:Y:S05]  /*00a0*/  @P0 BRA `(.L_x_1) ;  /* 0x0000000000200947 */ /* 0x006fea0003800000 */
[----:B------:R-:W-:Y:S02]  /*00b0*/  ULDC.64 UR4, c[0x0][0x198] ;  /* 0x0000660000047ab9 */ /* 0x000fe40000000a00 */
[----:B------:R-:W-:Y:S02]  /*00c0*/  UIADD3 UR6, UP0, UR4, 0xf0, URZ ;  /* 0x000000f004067890 */ /* 0x000fe4000ff1e03f */
[----:B------:R-:W-:Y:S02]  /*00d0*/  UIADD3 UR4, UP1, UR4, 0x1f0, URZ ;  /* 0x000001f004047890 */ /* 0x000fe4000ff3e03f */
[----:B------:R-:W-:Y:S02]  /*00e0*/  UIADD3.X UR7, URZ, UR5, URZ, UP0, !UPT ;  /* 0x000000053f077290 */ /* 0x000fe400087fe43f */
[----:B------:R-:W-:-:S07]  /*00f0*/  UIADD3.X UR5, URZ, UR5, URZ, UP1, !UPT ;  /* 0x000000053f057290 */ /* 0x000fce0008ffe43f */
[----:B------:R0:W-:Y:S02]  /*0100*/  UTMACCTL.PF [UR6] ;  /* 0x00000000060079b9 */ /* 0x0001e40008040000 */
[----:B------:R0:W-:Y:S02]  /*0110*/  UTMACCTL.PF [UR4] ;  /* 0x00000000040079b9 */ /* 0x0001e40008040000 */
[----:B0-----:R-:W-:Y:S01]  /*0120*/  NOP ;  /* 0x0000000000007918 */ /* 0x001fe20000000000 */
.L_x_1:
[----:B------:R-:W-:Y:S05]  /*0130*/  BSYNC B0 ;  /* 0x0000000000007941 */ /* 0x000fea0003800000 */
.L_x_0:
[----:B------:R-:W0:Y:S01]  /*0140*/  SHFL.IDX PT, R8, R2, RZ, 0x1f ;  /* 0x00001fff02087589 */ /* 0x000e2200000e0000 */
[----:B------:R-:W-:-:S04]  /*0150*/  SHF.R.S32.HI R3, RZ, 0x1f, R4 ;  /* 0x0000001fff037819 */ /* 0x000fc80000011404 */
[----:B------:R-:W-:Y:S02]  /*0160*/  LEA.HI R3, R3, R4, RZ, 0x7 ;  /* 0x0000000403037211 */ /* 0x000fe400078f38ff */
[----:B0-----:R-:W-:-:S13]  /*0170*/  ISETP.NE.AND P0, PT, R8, RZ, PT ;  /* 0x000000ff0800720c */ /* 0x001fda0003f05270 */
[----:B------:R-:W-:Y:S05]  /*0180*/  @P0 BRA `(.L_x_2) ;  /* 0x00000000008c0947 */ /* 0x000fea0003800000 */
[----:B------:R-:W-:Y:S01]  /*0190*/  ELECT P0, URZ, PT ;  /* 0x00000000003f782f */ /* 0x000fe20003800000 */
[----:B------:R-:W-:-:S12]  /*01a0*/  BSSY B0, `(.L_x_2) ;  /* 0x0000021000007945 */ /* 0x000fd80003800000 */
[----:B------:R-:W-:Y:S05]  /*01b0*/  @!P0 BRA `(.L_x_3) ;  /* 0x00000000007c8947 */ /* 0x000fea0003800000 */
[----:B------:R-:W0:Y:S01]  /*01c0*/  S2UR UR8, SR_CgaCtaId ;  /* 0x00000000000879c3 */ /* 0x000e220000008800 */
[----:B------:R-:W-:Y:S01]  /*01d0*/  UMOV UR4, 0x400 ;  /* 0x0000040000047882 */ /* 0x000fe20000000000 */
[----:B------:R-:W-:Y:S01]  /*01e0*/  UMOV UR5, 0x1 ;  /* 0x0000000100057882 */ /* 0x000fe20000000000 */
[----:B------:R-:W-:Y:S02]  /*01f0*/  UMOV UR6, 0x2 ;  /* 0x0000000200067882 */ /* 0x000fe40000000000 */
[----:B------:R-:W-:-:S04]  /*0200*/  UIADD3 UR6, -UR6, 0x100000, URZ ;  /* 0x0010000006067890 */ /* 0x000fc8000fffe13f */
[----:B------:R-:W-:Y:S02]  /*0210*/  USHF.L.U32 UR7, UR6, 0xb, URZ ;  /* 0x0000000b06077899 */ /* 0x000fe4000800063f */
[----:B------:R-:W-:Y:S02]  /*0220*/  USHF.L.U32 UR6, UR6, 0x1, URZ ;  /* 0x0000000106067899 */ /* 0x000fe4000800063f */
[----:B0-----:R-:W-:Y:S02]  /*0230*/  ULEA UR8, UR8, UR4, 0x18 ;  /* 0x0000000408087291 */ /* 0x001fe4000f8ec03f */
[----:B------:R-:W-:-:S04]  /*0240*/  UIADD3 UR4, -UR5, 0x100000, URZ ;  /* 0x0010000005047890 */ /* 0x000fc8000fffe13f */
[----:B------:R-:W-:Y:S02]  /*0250*/  USHF.L.U32 UR5, UR4, 0xb, URZ ;  /* 0x0000000b04057899 */ /* 0x000fe4000800063f */
[----:B------:R-:W-:Y:S01]  /*0260*/  USHF.L.U32 UR4, UR4, 0x1, URZ ;  /* 0x0000000104047899 */ /* 0x000fe2000800063f */
[----:B------:R-:W0:Y:S11]  /*0270*/  FENCE.VIEW.ASYNC.S ;  /* 0x00000000000073c6 */ /* 0x000e360000000000 */
[----:B0-----:R0:W1:Y:S01]  /*0280*/  SYNCS.EXCH.64 URZ, [UR8], UR4 ;  /* 0x00000004083f75b2 */ /* 0x0010620008000100 */
[----:B------:R0:W2:Y:S01]  /*0290*/  SYNCS.EXCH.64 URZ, [UR8+0x48], UR6 ;  /* 0x00004806083f75b2 */ /* 0x0000a20008000100 */
[----:B------:R0:W3:Y:S01]  /*02a0*/  SYNCS.EXCH.64 URZ, [UR8+0x8], UR4 ;  /* 0x00000804083f75b2 */ /* 0x0000e20008000100 */
[----:B------:R0:W4:Y:S01]  /*02b0*/  SYNCS.EXCH.64 URZ, [UR8+0x50], UR6 ;  /* 0x00005006083f75b2 */ /* 0x0001220008000100 */
[----:B------:R0:W0:Y:S01]  /*02c0*/  SYNCS.EXCH.64 URZ, [UR8+0x10], UR4 ;  /* 0x00001004083f75b2 */ /* 0x0000220008000100 */
        /* <DEDUP_REMOVED lines=13> */
[----:B------:R-:W-:Y:S01]  /*03a0*/  NOP ;  /* 0x0000000000007918 */ /* 0x000fe20000000000 */
.L_x_3:
[----:B0-----:R-:W-:Y:S05]  /*03b0*/  BSYNC B0 ;  /* 0x0000000000007941 */ /* 0x001fea0003800000 */
.L_x_2:
[----:B------:R-:W0:Y:S01]  /*03c0*/  SHFL.IDX PT, R13, R2, RZ, 0x1f ;  /* 0x00001fff020d7589 */ /* 0x000e2200000e0000 */
[----:B------:R-:W5:Y:S01]  /*03d0*/  S2UR UR12, SR_CTAID.X ;  /* 0x00000000000c79c3 */ /* 0x000f620000002500 */
[----:B------:R-:W-:Y:S02]  /*03e0*/  LOP3.LUT R3, R3, 0xffffff80, RZ, 0xc0, !PT ;  /* 0xffffff8003037812 */ /* 0x000fe400078ec0ff */
[----:B------:R-:W-:Y:S01]  /*03f0*/  ELECT P0, URZ, PT ;  /* 0x00000000003f782f */ /* 0x000fe20003800000 */
[----:B------:R1:W2:Y:S01]  /*0400*/  SHFL.IDX PT, R12, R2, RZ, 0x1f ;  /* 0x00001fff020c7589 */ /* 0x0002a200000e0000 */
[----:B------:R-:W-:Y:S01]  /*0410*/  ELECT P1, URZ, PT ;  /* 0x00000000003f782f */ /* 0x000fe20003820000 */
[----:B------:R-:W-:Y:S01]  /*0420*/  NOP ;  /* 0x0000000000007918 */ /* 0x000fe20000000000 */
[----:B------:R-:W-:Y:S01]  /*0430*/  IMAD.IADD R3, R4, 0x1, -R3 ;  /* 0x0000000104037824 */ /* 0x000fe200078e0a03 */
[----:B------:R-:W3:Y:S01]  /*0440*/  S2R R6, SR_CTAID.Y ;  /* 0x0000000000067919 */ /* 0x000ee20000002600 */
[----:B------:R-:W-:Y:S01]  /*0450*/  ULDC UR4, c[0x0][0x150] ;  /* 0x0000540000047ab9 */ /* 0x000fe20000000800 */
[----:B------:R-:W4:Y:S01]  /*0460*/  LDC R14, c[0x0][0x144] ;  /* 0x00005100ff0e7b82 */ /* 0x000f220000000800 */
[----:B------:R-:W-:Y:S01]  /*0470*/  UMOV UR11, 0x80 ;  /* 0x00000080000b7882 */ /* 0x000fe20000000000 */
[----:B------:R-:W-:Y:S01]  /*0480*/  SHF.R.S32.HI R0, RZ, 0x1f, R3 ;  /* 0x0000001fff007819 */ /* 0x000fe20000011403 */
[----:B------:R-:W-:Y:S01]  /*0490*/  NOP ;  /* 0x0000000000007918 */ /* 0x000fe20000000000 */
[C---:B------:R-:W-:Y:S01]  /*04a0*/  VIADD R33, R10.reuse, 0xffffffff ;  /* 0xffffffff0a217836 */ /* 0x040fe20000000000 */
[----:B------:R-:W-:Y:S01]  /*04b0*/  ISETP.NE.AND P4, PT, R10, RZ, PT ;  /* 0x000000ff0a00720c */ /* 0x000fe20003f85270 */
[----:B------:R-:W-:Y:S01]  /*04c0*/  IMAD.MOV.U32 R41, RZ, RZ, 0x1 ;  /* 0x00000001ff297424 */ /* 0x000fe200078e00ff */
[----:B------:R-:W-:Y:S01]  /*04d0*/  LEA.HI R9, R0, R3, RZ, 0x3 ;  /* 0x0000000300097211 */ /* 0x000fe200078f18ff */
[----:B------:R-:W4:Y:S01]  /*04e0*/  LDC R15, c[0x0][0x140] ;  /* 0x00005000ff0f7b82 */ /* 0x000f220000000800 */
[----:B------:R-:W-:-:S02]  /*04f0*/  ISETP.GE.U32.AND P6, PT, R33, 0x2, PT ;  /* 0x000000022100780c */ /* 0x000fc40003fc6070 */
[--C-:B------:R-:W-:Y:S02]  /*0500*/  SHF.R.S32.HI R11, RZ, 0x3, R9.reuse ;  /* 0x00000003ff0b7819 */ /* 0x100fe40000011409 */
[----:B-1----:R-:W-:Y:S02]  /*0510*/  SHF.R.S32.HI R2, RZ, 0x1f, R9 ;  /* 0x0000001fff027819 */ /* 0x002fe40000011409 */
[----:B------:R-:W-:Y:S01]  /*0520*/  SHF.R.S32.HI R9, RZ, 0x1f, R8 ;  /* 0x0000001fff097819 */ /* 0x000fe20000011408 */
[----:B------:R-:W1:Y:S01]  /*0530*/  LDC R25, c[0x0][0x148] ;  /* 0x00005200ff197b82 */ /* 0x000e620000000800 */
[----:B0-----:R-:W-:Y:S02]  /*0540*/  ISETP.NE.OR P0, PT, R13, RZ, !P0 ;  /* 0x000000ff0d00720c */ /* 0x001fe40004705670 */
[----:B-----5:R-:W-:Y:S02]  /*0550*/  I2FP.F32.U32 R13, UR12 ;  /* 0x0000000c000d7c45 */ /* 0x020fe40008201000 */
[----:B------:R-:W-:-:S02]  /*0560*/  LEA.HI R2, R2, R11, RZ, 0x2 ;  /* 0x0000000b02027211 */ /* 0x000fc400078f10ff */
[----:B------:R-:W-:Y:S01]  /*0570*/  LEA.HI R9, R9, R8, RZ, 0x2 ;  /* 0x0000000809097211 */ /* 0x000fe200078f10ff */
[----:B------:R-:W-:Y:S01]  /*0580*/  FMUL R13, R13, UR4 ;  /* 0x000000040d0d7c20 */ /* 0x000fe20008400000 */
[----:B--2---:R-:W-:Y:S01]  /*0590*/  ISETP.NE.OR P1, PT, R12, RZ, !P1 ;  /* 0x000000ff0c00720c */ /* 0x004fe20004f25670 */
[----:B------:R-:W-:Y:S01]  /*05a0*/  ULDC UR4, c[0x0][0x154] ;  /* 0x0000550000047ab9 */ /* 0x000fe20000000800 */
[----:B------:R-:W-:Y:S02]  /*05b0*/  LOP3.LUT R12, R2, 0xfffffffc, RZ, 0xc0, !PT ;  /* 0xfffffffc020c7812 */ /* 0x000fe400078ec0ff */
[----:B------:R-:W-:Y:S01]  /*05c0*/  LOP3.LUT R9, R9, 0x3ffffffc, RZ, 0xc0, !PT ;  /* 0x3ffffffc09097812 */ /* 0x000fe200078ec0ff */
[----:B------:R-:W0:Y:S01]  /*05d0*/  F2I.U32.TRUNC.NTZ R13, R13 ;  /* 0x0000000d000d7305 */ /* 0x000e22000020f000 */
[----:B------:R-:W-:Y:S01]  /*05e0*/  SHF.R.S32.HI R2, RZ, 0x1f, R5 ;  /* 0x0000001fff027819 */ /* 0x000fe20000011405 */
[----:B------:R-:W-:Y:S01]  /*05f0*/  IMAD.IADD R12, R11, 0x1, -R12 ;  /* 0x000000010b0c7824 */ /* 0x000fe200078e0a0c */
[----:B------:R-:W-:Y:S01]  /*0600*/  VOTEU.ALL UP1, P0 ;  /* 0x00000000003f7886 */ /* 0x000fe20000020000 */
[----:B------:R-:W-:Y:S01]  /*0610*/  IMAD.IADD R9, R8, 0x1, -R9 ;  /* 0x0000000108097824 */ /* 0x000fe200078e0a09 */
[----:B------:R-:W-:Y:S01]  /*0620*/  LEA.HI R2, R2, R5, RZ, 0x2 ;  /* 0x0000000502027211 */ /* 0x000fe200078f10ff */
[----:B------:R-:W-:Y:S01]  /*0630*/  VOTEU.ALL UP0, P0 ;  /* 0x00000000003f7886 */ /* 0x000fe20000000000 */
[----:B---3--:R-:W-:Y:S01]  /*0640*/  I2FP.F32.U32 R8, R6 ;  /* 0x0000000600087245 */ /* 0x008fe20000201000 */
[----:B------:R-:W-:Y:S01]  /*0650*/  IMAD R9, R9, 0x4, R12 ;  /* 0x0000000409097824 */ /* 0x000fe200078e020c */
[----:B------:R-:W-:Y:S01]  /*0660*/  LOP3.LUT R2, R2, 0xfffffffc, RZ, 0xc0, !PT ;  /* 0xfffffffc02027812 */ /* 0x000fe200078ec0ff */
[----:B------:R-:W-:Y:S01]  /*0670*/  VOTEU.ALL UP2, P1 ;  /* 0x00000000003f7886 */ /* 0x000fe20000840000 */
[----:B------:R-:W2:Y:S01]  /*0680*/  @!UP1 S2UR UR7, SR_CgaCtaId ;  /* 0x00000000000799c3 */ /* 0x000ea20000008800 */
[----:B------:R-:W-:Y:S01]  /*0690*/  FMUL R8, R8, UR4 ;  /* 0x0000000408087c20 */ /* 0x000fe20008400000 */
[----:B------:R-:W-:Y:S01]  /*06a0*/  IMAD.SHL.U32 R40, R9, 0x4, RZ ;  /* 0x0000000409287824 */ /* 0x000fe200078e00ff */
[----:B------:R-:W-:Y:S01]  /*06b0*/  UMOV UR4, 0x20 ;  /* 0x0000002000047882 */ /* 0x000fe20000000000 */
[----:B------:R-:W-:Y:S01]  /*06c0*/  IMAD.IADD R5, R5, 0x1, -R2 ;  /* 0x0000000105057824 */ /* 0x000fe200078e0a02 */
[----:B------:R-:W-:Y:S01]  /*06d0*/  LEA.HI R2, R9, R9, RZ, 0x1 ;  /* 0x0000000909027211 */ /* 0x000fe200078f08ff */
[----:B0-----:R-:W-:Y:S01]  /*06e0*/  IMAD.MOV R13, RZ, RZ, -R13 ;  /* 0x000000ffff0d7224 */ /* 0x001fe200078e0a0d */
[----:B------:R-:W0:Y:S01]  /*06f0*/  F2I.U32.TRUNC.NTZ R8, R8 ;  /* 0x0000000800087305 */ /* 0x000e22000020f000 */
[----:B------:R-:W3:Y:S01]  /*0700*/  @!UP2 S2UR UR10, SR_CgaCtaId ;  /* 0x00000000000aa9c3 */ /* 0x000ee20000008800 */
[----:B------:R-:W-:Y:S01]  /*0710*/  LOP3.LUT R2, R2, 0xfffffffe, RZ, 0xc0, !PT ;  /* 0xfffffffe02027812 */ /* 0x000fe200078ec0ff */
[----:B----4-:R-:W-:Y:S01]  /*0720*/  IMAD R21, R14, R13, UR12 ;  /* 0x0000000c0e157e24 */ /* 0x010fe2000f8e020d */
[----:B------:R-:W-:Y:S01]  /*0730*/  @!UP1 UMOV UR6, 0x400 ;  /* 0x0000040000069882 */ /* 0x000fe20000000000 */
[----:B------:R-:W-:-:S04]  /*0740*/  @!UP1 UIADD3 UR4, -UR4, 0x100000, URZ ;  /* 0x0010000004049890 */ /* 0x000fc8000fffe13f */
[----:B------:R-:W-:Y:S02]  /*0750*/  @!UP1 USHF.L.U32 UR5, UR4, 0xb, URZ ;  /* 0x0000000b04059899 */ /* 0x000fe4000800063f */
[----:B------:R-:W-:Y:S01]  /*0760*/  @!UP1 USHF.L.U32 UR4, UR4, 0x1, URZ ;  /* 0x0000000104049899 */ /* 0x000fe2000800063f */
[C---:B------:R-:W-:Y:S01]  /*0770*/  LOP3.LUT R40, R9.reuse, 0xc, R40, 0x78, !PT ;  /* 0x0000000c09287812 */ /* 0x040fe200078e7828 */
[----:B------:R-:W-:Y:S01]  /*0780*/  IMAD.IADD R2, R9, 0x1, -R2 ;  /* 0x0000000109027824 */ /* 0x000fe200078e0a02 */
[----:B------:R-:W-:Y:S01]  /*0790*/  @!UP2 UMOV UR9, 0x400 ;  /* 0x000004000009a882 */ /* 0x000fe20000000000 */
[----:B------:R-:W-:Y:S01]  /*07a0*/  VOTEU.ALL UP3, P1 ;  /* 0x00000000003f7886 */ /* 0x000fe20000860000 */
[----:B------:R-:W-:Y:S01]  /*07b0*/  VOTEU.ALL UP4, P1 ;  /* 0x00000000003f7886 */ /* 0x000fe20000880000 */
[----:B------:R-:W-:Y:S01]  /*07c0*/  VOTEU.ALL UP5, P1 ;  /* 0x00000000003f7886 */ /* 0x000fe200008a0000 */
[----:B------:R-:W-:Y:S01]  /*07d0*/  ISETP.NE.AND P3, PT, R2, R21, PT ;  /* 0x000000150200720c */ /* 0x000fe20003f65270 */
[----:B------:R4:W4:Y:S01]  /*07e0*/  SHFL.IDX PT, R14, R7, RZ, 0x1f ;  /* 0x00001fff070e7589 */ /* 0x00092200000e0000 */
[----:B------:R-:W-:Y:S01]  /*07f0*/  ISETP.EQ.U32.AND P2, PT, R15, 0x1, PT ;  /* 0x000000010f00780c */ /* 0x000fe20003f42070 */
[----:B0-----:R-:W-:Y:S01]  /*0800*/  IMAD.MOV R20, RZ, RZ, -R8 ;  /* 0x000000ffff147224 */ /* 0x001fe200078e0a08 */
[----:B--2---:R-:W-:-:S02]  /*0810*/  @!UP1 ULEA UR8, UR7, UR6, 0x18 ;  /* 0x0000000607089291 */ /* 0x004fc4000f8ec03f */
[----:B------:R-:W-:-:S04]  /*0820*/  @!UP2 UIADD3 UR6, -UR11, 0x100000, URZ ;  /* 0x001000000b06a890 */ /* 0x000fc8000fffe13f */
[----:B------:R-:W-:Y:S02]  /*0830*/  @!UP2 USHF.L.U32 UR7, UR6, 0xb, URZ ;  /* 0x0000000b0607a899 */ /* 0x000fe4000800063f */
[----:B------:R-:W-:Y:S01]  /*0840*/  @!UP2 USHF.L.U32 UR6, UR6, 0x1, URZ ;  /* 0x000000010606a899 */ /* 0x000fe2000800063f */
[----:B-1----:R-:W-:Y:S01]  /*0850*/  IMAD R9, R25, R20, R6 ;  /* 0x0000001419097224 */ /* 0x002fe200078e0206 */
[----:B------:R-:W-:Y:S01]  /*0860*/  VOTEU.ALL UP1, P0 ;  /* 0x00000000003f7886 */ /* 0x000fe20000020000 */
[----:B------:R-:W-:Y:S01]  /*0870*/  LOP3.LUT P0, RZ, R3, 0x7, RZ, 0xc0, !PT ;  /* 0x0000000703ff7812 */ /* 0x000fe2000780c0ff */
[----:B---3--:R-:W-:Y:S01]  /*0880*/  @!UP2 ULEA UR9, UR10, UR9, 0x18 ;  /* 0x000000090a09a291 */ /* 0x008fe2000f8ec03f */
[----:B------:R-:W-:Y:S01]  /*0890*/  @P3 LEA.HI R2, R40, R40, RZ, 0x1 ;  /* 0x0000002828023211 */ /* 0x000fe200078f08ff */
[----:B------:R-:W-:Y:S01]  /*08a0*/  VOTEU.ALL UP2, P1 ;  /* 0x00000000003f7886 */ /* 0x000fe20000840000 */
[----:B------:R-:W-:Y:S01]  /*08b0*/  ISETP.NE.AND P1, PT, R5, 0x3, PT ;  /* 0x000000030500780c */ /* 0x000fe20003f25270 */
[----:B------:R-:W0:Y:S02]  /*08c0*/  FENCE.VIEW.ASYNC.S ;  /* 0x00000000000073c6 */ /* 0x000e240000000000 */
[----:B0-----:R0:W1:Y:S01]  /*08d0*/  @!UP0 SYNCS.EXCH.64 URZ, [UR8+0xc0], UR4 ;  /* 0x0000c004083f85b2 */ /* 0x0010620008000100 */
[----:B------:R-:W-:-:S02]  /*08e0*/  @P3 SHF.R.S32.HI R2, RZ, 0x1, R2 ;  /* 0x00000001ff023819 */ /* 0x000fc40000011402 */
[----:B------:R-:W-:Y:S02]  /*08f0*/  ISETP.EQ.OR P1, PT, R5, RZ, !P1 ;  /* 0x000000ff0500720c */ /* 0x000fe40004f22670 */
[----:B------:R-:W-:Y:S02]  /*0900*/  @P3 ISETP.NE.AND P5, PT, R2, R9, PT ;  /* 0x000000090200320c */ /* 0x000fe40003fa5270 */
[----:B------:R-:W-:Y:S02]  /*0910*/  ISETP.LT.U32.AND P0, PT, R40, 0x2, !P0 ;  /* 0x000000022800780c */ /* 0x000fe40004701070 */
[----:B------:R-:W-:Y:S02]  /*0920*/  ISETP.EQ.AND P1, PT, R10, RZ, P1 ;  /* 0x000000ff0a00720c */ /* 0x000fe40000f22270 */
[----:B------:R-:W-:Y:S02]  /*0930*/  SEL R2, RZ, 0x1, !P0 ;  /* 0x00000001ff027807 */ /* 0x000fe40004000000 */
[----:B------:R-:W-:-:S02]  /*0940*/  @P3 SEL R41, RZ, 0x1, P5 ;  /* 0x00000001ff293807 */ /* 0x000fc40002800000 */
[----:B------:R-:W-:Y:S01]  /*0950*/  SEL R16, RZ, 0x1, !P1 ;  /* 0x00000001ff107807 */ /* 0x000fe20004800000 */
[----:B------:R0:W2:Y:S01]  /*0960*/  @!UP1 SYNCS.EXCH.64 URZ, [UR8+0xc8], UR4 ;  /* 0x0000c804083f95b2 */ /* 0x0000a20008000100 */
[----:B------:R-:W-:Y:S01]  /*0970*/  NOP ;  /* 0x0000000000007918 */ /* 0x000fe20000000000 */
[----:B------:R-:W-:Y:S02]  /*0980*/  LOP3.LUT R41, R41, R2, RZ, 0xc0, !PT ;  /* 0x0000000229297212 */ /* 0x000fe400078ec0ff */
[----:B------:R-:W-:Y:S01]  /*0990*/  SEL R16, R16, 0x2, P6 ;  /* 0x0000000210107807 */ /* 0x000fe20003000000 */
[----:B------:R0:W3:Y:S01]  /*09a0*/  @!UP2 SYNCS.EXCH.64 URZ, [UR9+0xa0], UR6 ;  /* 0x0000a006093fa5b2 */ /* 0x0000e20008000100 */
[----:B------:R0:W0:Y:S01]  /*09b0*/  @!UP3 SYNCS.EXCH.64 URZ, [UR9+0xa8], UR6 ;  /* 0x0000a806093fb5b2 */ /* 0x0000220008000100 */
[----:B------:R0:W0:Y:S01]  /*09c0*/  @!UP4 SYNCS.EXCH.64 URZ, [UR9+0xb0], UR6 ;  /* 0x0000b006093fc5b2 */ /* 0x0000220008000100 */
[----:B------:R0:W0:Y:S01]  /*09d0*/  @!UP5 SYNCS.EXCH.64 URZ, [UR9+0xb8], UR6 ;  /* 0x0000b806093fd5b2 */ /* 0x0000220008000100 */
[----:B------:R-:W-:Y:S01]  /*09e0*/  NOP ;  /* 0x0000000000007918 */ /* 0x000fe20000000000 */
[----:B-1--4-:R-:W-:Y:S05]  /*09f0*/  @!P2 BRA `(.L_x_4) ;  /* 0x000000000008a947 */ /* 0x012fea0003800000 */
[----:B0-23--:R-:W-:Y:S01]  /*0a00*/  UCGABAR_ARV ;  /* 0x00000000000079c7 */ /* 0x00dfe20008000000 */
[----:B------:R-:W-:Y:S05]  /*0a10*/  BRA `(.L_x_5) ;  /* 0x0000000000047947 */ /* 0x000fea0003800000 */
.L_x_4:
[----:B0-23--:R-:W-:Y:S01]  /*0a20*/  NOP ;  /* 0x0000000000007918 */ /* 0x00dfe20000000000 */
.L_x_5:
[----:B------:R-:W-:Y:S01]  /*0a30*/  ULDC.64 UR4, c[0x0][0x598] ;  /* 0x0001660000047ab9 */ /* 0x000fe20000000a00 */
[----:B------:R-:W-:Y:S01]  /*0a40*/  ULDC.64 UR36, c[0x0][0x208] ;  /* 0x0000820000247ab9 */ /* 0x000fe20000000a00 */
[----:B------:R-:W-:-:S04]  /*0a50*/  ISETP.NE.U32.AND P0, PT, RZ, UR4, PT ;  /* 0x00000004ff007c0c */ /* 0x000fc8000bf05070 */
[----:B------:R-:W-:-:S13]  /*0a60*/  ISETP.NE.AND.EX P0, PT, RZ, UR5, PT, P0 ;  /* 0x00000005ff007c0c */ /* 0x000fda000bf05300 */
[----:B------:R-:W-:Y:S05]  /*0a70*/  @!P0 BRA `(.L_x_6) ;  /* 0x00000000001c8947 */ /* 0x000fea0003800000 */
[----:B------:R-:W0:Y:S02]  /*0a80*/  LDC.64 R8, c[0x0][0x598] ;  /* 0x00016600ff087b82 */ /* 0x000e240000000a00 */
[----:B0-----:R-:W2:Y:S02]  /*0a90*/  LDG.E.64 R8, desc[UR36][R8.64] ;  /* 0x0000002408087981 */ /* 0x001ea4000c1e1b00 */
[----:B--2---:R-:W-:-:S04]  /*0aa0*/  ISETP.NE.U32.AND P0, PT, R8, RZ, PT ;  /* 0x000000ff0800720c */ /* 0x004fc80003f05070 */
[----:B------:R-:W-:-:S13]  /*0ab0*/  ISETP.NE.AND.EX P0, PT, R9, RZ, PT, P0 ;  /* 0x000000ff0900720c */ /* 0x000fda0003f05300 */
[----:B------:R-:W-:Y:S05]  /*0ac0*/  @!P0 BRA `(.L_x_6) ;  /* 0x0000000000088947 */ /* 0x000fea0003800000 */
[----:B------:R0:W5:Y:S01]  /*0ad0*/  LD.E R42, desc[UR36][R8.64] ;  /* 0x00000024082a7980 */ /* 0x000162000c101900 */
[----:B------:R-:W-:Y:S05]  /*0ae0*/  BRA `(.L_x_7) ;  /* 0x0000000000247947 */ /* 0x000fea0003800000 */
.L_x_6:
[----:B------:R-:W-:Y:S02]  /*0af0*/  ULDC.64 UR4, c[0x0][0x588] ;  /* 0x0001620000047ab9 */ /* 0x000fe40000000a00 */
[----:B------:R-:W-:-:S04]  /*0b00*/  ISETP.NE.U32.AND P0, PT, RZ, UR4, PT ;  /* 0x00000004ff007c0c */ /* 0x000fc8000bf05070 */
[----:B------:R-:W-:-:S13]  /*0b10*/  ISETP.NE.AND.EX P0, PT, RZ, UR5, PT, P0 ;  /* 0x00000005ff007c0c */ /* 0x000fda000bf05300 */
[----:B------:R-:W-:Y:S05]  /*0b20*/  @!P0 BRA `(.L_x_8) ;  /* 0x00000000000c8947 */ /* 0x000fea0003800000 */
[----:B------:R-:W0:Y:S02]  /*0b30*/  LDC.64 R42, c[0x0][0x588] ;  /* 0x00016200ff2a7b82 */ /* 0x000e240000000a00 */
[----:B0-----:R1:W5:Y:S01]  /*0b40*/  LDG.E R42, desc[UR36][R42.64] ;  /* 0x000000242a2a7981 */ /* 0x001362000c1e1900 */
[----:B------:R-:W-:Y:S05]  /*0b50*/  BRA `(.L_x_7) ;  /* 0x0000000000087947 */ /* 0x000fea0003800000 */
.L_x_8:
[----:B------:R-:W-:Y:S02]  /*0b60*/  ULDC UR4, c[0x0][0x580] ;  /* 0x0001600000047ab9 */ /* 0x000fe40000000800 */
[----:B------:R-:W-:-:S07]  /*0b70*/  IMAD.U32 R42, RZ, RZ, UR4 ;  /* 0x00000004ff2a7e24 */ /* 0x000fce000f8e00ff */
.L_x_7:
[----:B------:R-:W-:Y:S02]  /*0b80*/  ULDC.64 UR4, c[0x0][0x5a0] ;  /* 0x0001680000047ab9 */ /* 0x000fe40000000a00 */
[----:B------:R-:W-:-:S04]  /*0b90*/  ISETP.NE.U32.AND P0, PT, RZ, UR4, PT ;  /* 0x00000004ff007c0c */ /* 0x000fc8000bf05070 */
[----:B------:R-:W-:-:S13]  /*0ba0*/  ISETP.NE.AND.EX P0, PT, RZ, UR5, PT, P0 ;  /* 0x00000005ff007c0c */ /* 0x000fda000bf05300 */
[----:B------:R-:W-:Y:S05]  /*0bb0*/  @!P0 BRA `(.L_x_9) ;  /* 0x00000000001c8947 */ /* 0x000fea0003800000 */
[----:B0-----:R-:W0:Y:S02]  /*0bc0*/  LDC.64 R8, c[0x0][0x5a0] ;  /* 0x00016800ff087b82 */ /* 0x001e240000000a00 */
[----:B0-----:R-:W2:Y:S02]  /*0bd0*/  LDG.E.64 R8, desc[UR36][R8.64] ;  /* 0x0000002408087981 */ /* 0x001ea4000c1e1b00 */
[----:B--2---:R-:W-:-:S04]  /*0be0*/  ISETP.NE.U32.AND P0, PT, R8, RZ, PT ;  /* 0x000000ff0800720c */ /* 0x004fc80003f05070 */
[----:B------:R-:W-:-:S13]  /*0bf0*/  ISETP.NE.AND.EX P0, PT, R9, RZ, PT, P0 ;  /* 0x000000ff0900720c */ /* 0x000fda0003f05300 */
[----:B------:R-:W-:Y:S05]  /*0c00*/  @!P0 BRA `(.L_x_9) ;  /* 0x0000000000088947 */ /* 0x000fea0003800000 */
[----:B-1----:R0:W5:Y:S01]  /*0c10*/  LD.E R43, desc[UR36][R8.64] ;  /* 0x00000024082b7980 */ /* 0x002162000c101900 */
[----:B------:R-:W-:Y:S05]  /*0c20*/  BRA `(.L_x_10) ;  /* 0x0000000000247947 */ /* 0x000fea0003800000 */
.L_x_9:
[----:B------:R-:W-:Y:S02]  /*0c30*/  ULDC.64 UR4, c[0x0][0x590] ;  /* 0x0001640000047ab9 */ /* 0x000fe40000000a00 */
[----:B------:R-:W-:-:S04]  /*0c40*/  ISETP.NE.U32.AND P0, PT, RZ, UR4, PT ;  /* 0x00000004ff007c0c */ /* 0x000fc8000bf05070 */
[----:B------:R-:W-:-:S13]  /*0c50*/  ISETP.NE.AND.EX P0, PT, RZ, UR5, PT, P0 ;  /* 0x00000005ff007c0c */ /* 0x000fda000bf05300 */
[----:B------:R-:W-:Y:S05]  /*0c60*/  @!P0 BRA `(.L_x_11) ;  /* 0x00000000000c8947 */ /* 0x000fea0003800000 */
[----:B0-----:R-:W1:Y:S02]  /*0c70*/  LDC.64 R8, c[0x0][0x590] ;  /* 0x00016400ff087b82 */ /* 0x001e640000000a00 */
[----:B-1----:R1:W5:Y:S01]  /*0c80*/  LDG.E R43, desc[UR36][R8.64] ;  /* 0x00000024082b7981 */ /* 0x002362000c1e1900 */
[----:B------:R-:W-:Y:S05]  /*0c90*/  BRA `(.L_x_10) ;  /* 0x0000000000087947 */ /* 0x000fea0003800000 */
.L_x_11:
[----:B------:R-:W-:Y:S02]  /*0ca0*/  ULDC UR4, c[0x0][0x584] ;  /* 0x0001610000047ab9 */ /* 0x000fe40000000800 */
[----:B-1----:R-:W-:-:S07]  /*0cb0*/  IMAD.U32 R43, RZ, RZ, UR4 ;  /* 0x00000004ff2b7e24 */ /* 0x002fce000f8e00ff */
.L_x_10:
[----:B------:R-:W2:Y:S01]  /*0cc0*/  LDC R2, c[0x0][0x65c] ;  /* 0x00019700ff027b82 */ /* 0x000ea20000000800 */
[----:B------:R-:W-:Y:S01]  /*0cd0*/  ULDC UR6, c[0x0][0x28c] ;  /* 0x0000a30000067ab9 */ /* 0x000fe20000000800 */
[----:B------:R-:W-:Y:S01]  /*0ce0*/  ISETP.NE.AND P0, PT, R10, 0x2, PT ;  /* 0x000000020a00780c */ /* 0x000fe20003f05270 */
[----:B------:R-:W-:Y:S01]  /*0cf0*/  UIADD3 UR6, UR6, 0xff, URZ ;  /* 0x000000ff06067890 */ /* 0x000fe2000fffe03f */
[----:B01----:R-:W-:Y:S01]  /*0d00*/  IMAD.U32 R8, RZ, RZ, UR12 ;  /* 0x0000000cff087e24 */ /* 0x003fe2000f8e00ff */
[----:B------:R-:W-:Y:S01]  /*0d10*/  UMOV UR38, URZ ;  /* 0x0000003f00267c82 */ /* 0x000fe20008000000 */
[----:B------:R-:W-:Y:S01]  /*0d20*/  UMOV UR39, URZ ;  /* 0x0000003f00277c82 */ /* 0x000fe20008000000 */
[----:B------:R-:W-:Y:S01]  /*0d30*/  USHF.R.S32.HI UR7, URZ, 0x1f, UR6 ;  /* 0x0000001f3f077899 */ /* 0x000fe20008011406 */
[----:B------:R-:W-:-:S03]  /*0d40*/  ULDC.64 UR8, c[0x0][0x650] ;  /* 0x0001940000087ab9 */ /* 0x000fc60000000a00 */
[----:B------:R-:W-:-:S04]  /*0d50*/  ULEA.HI UR7, UR7, UR6, URZ, 0x8 ;  /* 0x0000000607077291 */ /* 0x000fc8000f8f403f */
[----:B------:R-:W-:Y:S01]  /*0d60*/  USHF.R.S32.HI UR40, URZ, 0x8, UR7 ;  /* 0x000000083f287899 */ /* 0x000fe20008011407 */
[----:B--2---:R-:W-:-:S13]  /*0d70*/  ISETP.NE.AND P1, PT, R2, 0x1, PT ;  /* 0x000000010200780c */ /* 0x004fda0003f25270 */
[----:B------:R-:W0:Y:S01]  /*0d80*/  @P1 LDC R19, c[0x0][0x10] ;  /* 0x00000400ff131b82 */ /* 0x000e220000000800 */
[----:B------:R-:W-:Y:S02]  /*0d90*/  @P1 IMAD.MOV.U32 R7, RZ, RZ, RZ ;  /* 0x000000ffff071224 */ /* 0x000fe400078e00ff */
[----:B------:R-:W-:-:S05]  /*0da0*/  @P1 IMAD.MOV.U32 R9, RZ, RZ, RZ ;  /* 0x000000ffff091224 */ /* 0x000fca00078e00ff */
[----:B------:R-:W1:Y:S01]  /*0db0*/  @!P1 LDC R11, c[0x0][0xc] ;  /* 0x00000300ff0b9b82 */ /* 0x000e620000000800 */
[----:B------:R-:W-:Y:S01]  /*0dc0*/  ULDC UR4, c[0x0][0xc] ;  /* 0x0000030000047ab9 */ /* 0x000fe20000000800 */
[----:B------:R-:W-:Y:S02]  /*0dd0*/  ULDC UR5, c[0x0][0x10] ;  /* 0x0000040000057ab9 */ /* 0x000fe40000000800 */
[----:B------:R-:W-:-:S04]  /*0de0*/  UIMAD.WIDE.U32 UR4, UR4, UR5, URZ ;  /* 0x00000005040472a5 */ /* 0x000fc8000f8e003f */
[----:B------:R-:W2:Y:S01]  /*0df0*/  LDC R12, c[0x0][0x14] ;  /* 0x00000500ff0c7b82 */ /* 0x000ea20000000800 */
[----:B0-----:R-:W-:-:S04]  /*0e00*/  @P1 IMAD.WIDE.U32 R18, R19, UR12, R6 ;  /* 0x0000000c13121c25 */ /* 0x001fc8000f8e0006 */
[----:B------:R-:W-:Y:S02]  /*0e10*/  @P1 IMAD.IADD R2, R19, 0x1, R9 ;  /* 0x0000000113021824 */ /* 0x000fe400078e0209 */
[----:B------:R-:W-:Y:S02]  /*0e20*/  IMAD.MOV.U32 R9, RZ, RZ, RZ ;  /* 0x000000ffff097224 */ /* 0x000fe400078e00ff */
[----:B-1----:R-:W-:-:S04]  /*0e30*/  @!P1 IMAD.WIDE.U32 R8, R6, R11, R8 ;  /* 0x0000000b06089225 */ /* 0x002fc800078e0008 */
[----:B------:R-:W-:Y:S02]  /*0e40*/  @!P1 IMAD.MOV.U32 R18, RZ, RZ, R8 ;  /* 0x000000ffff129224 */ /* 0x000fe400078e0008 */
[----:B--2---:R-:W-:-:S04]  /*0e50*/  IMAD.WIDE.U32 R26, R12, UR4, RZ ;  /* 0x000000040c1a7c25 */ /* 0x004fc8000f8e00ff */
[----:B------:R-:W-:Y:S01]  /*0e60*/  IMAD R23, R12, UR5, RZ ;  /* 0x000000050c177c24 */ /* 0x000fe2000f8e02ff */
[----:B------:R0:W-:Y:S01]  /*0e70*/  STL.64 [R1], R26 ;  /* 0x0000001a01007387 */ /* 0x0001e20000100a00 */
[----:B------:R-:W-:Y:S02]  /*0e80*/  @!P1 IMAD.MOV.U32 R2, RZ, RZ, R9 ;  /* 0x000000ffff029224 */ /* 0x000fe400078e0009 */
[----:B------:R-:W-:Y:S01]  /*0e90*/  IMAD.IADD R23, R27, 0x1, R23 ;  /* 0x000000011b177824 */ /* 0x000fe200078e0217 */
[----:B------:R-:W-:Y:S06]  /*0ea0*/  @P0 BRA `(.L_x_12) ;  /* 0x0000000000200947 */ /* 0x000fec0003800000 */
[----:B------:R-:W-:Y:S01]  /*0eb0*/  UISETP.GE.U32.AND UP0, UPT, UR40, 0x9, UPT ;  /* 0x000000092800788c */ /* 0x000fe2000bf06070 */
[----:B------:R-:W-:Y:S01]  /*0ec0*/  IADD3 R18, P0, R18, R26, RZ ;  /* 0x0000001a12127210 */ /* 0x000fe20007f1e0ff */
[----:B------:R-:W-:Y:S01]  /*0ed0*/  UIMAD.WIDE.U32 UR4, UR40, 0x38e38e39, URZ ;  /* 0x38e38e39280478a5 */ /* 0x000fe2000f8e003f */
[----:B------:R-:W-:-:S03]  /*0ee0*/  UMOV UR39, URZ ;  /* 0x0000003f00277c82 */ /* 0x000fc60008000000 */
[----:B------:R-:W-:Y:S01]  /*0ef0*/  USHF.R.U32.HI UR4, URZ, 0x1, UR5 ;  /* 0x000000013f047899 */ /* 0x000fe20008011605 */
[----:B------:R-:W-:-:S03]  /*0f00*/  IMAD.X R2, R23, 0x1, R2, P0 ;  /* 0x0000000117027824 */ /* 0x000fc600000e0602 */
[----:B------:R-:W-:Y:S02]  /*0f10*/  UIMAD UR38, UR4, -0x9, UR40 ;  /* 0xfffffff7042678a4 */ /* 0x000fe4000f8e0228 */
[----:B------:R-:W-:-:S12]  /*0f20*/  @UP0 ULOP3.LUT UR39, UR4, 0x1, URZ, 0xc0, !UPT ;  /* 0x0000000104270892 */ /* 0x000fd8000f8ec03f */
.L_x_12:
[----:B------:R-:W-:Y:S01]  /*0f30*/  ISETP.GE.U32.AND P0, PT, R18, UR8, PT ;  /* 0x0000000812007c0c */ /* 0x000fe2000bf06070 */
[----:B------:R-:W-:Y:S01]  /*0f40*/  IMAD.MOV.U32 R19, RZ, RZ, -0x1 ;  /* 0xffffffffff137424 */ /* 0x000fe200078e00ff */
[----:B------:R-:W-:Y:S01]  /*0f50*/  PRMT R8, RZ, 0x7610, R8 ;  /* 0x00007610ff087816 */ /* 0x000fe20000000008 */
[----:B------:R-:W-:Y:S01]  /*0f60*/  IMAD.MOV.U32 R22, RZ, RZ, -0x1 ;  /* 0xffffffffff167424 */ /* 0x000fe200078e00ff */
[----:B------:R-:W-:Y:S01]  /*0f70*/  ISETP.GE.U32.AND.EX P0, PT, R2, UR9, PT, P0 ;  /* 0x0000000902007c0c */ /* 0x000fe2000bf06100 */
[----:B------:R-:W-:-:S12]  /*0f80*/  IMAD.MOV.U32 R17, RZ, RZ, -0x1 ;  /* 0xffffffffff117424 */ /* 0x000fd800078e00ff */
[----:B------:R-:W-:Y:S05]  /*0f90*/  @P0 BRA `(.L_x_13) ;  /* 0x0000000400280947 */ /* 0x000fea0003800000 */
[----:B0-----:R-:W0:Y:S01]  /*0fa0*/  LDC.64 R26, c[0x0][0x628] ;  /* 0x00018a00ff1a7b82 */ /* 0x001e220000000a00 */
[----:B------:R-:W-:Y:S02]  /*0fb0*/  IMAD.MOV.U32 R8, RZ, RZ, R18 ;  /* 0x000000ffff087224 */ /* 0x000fe400078e0012 */
[----:B------:R-:W-:-:S05]  /*0fc0*/  IMAD.MOV.U32 R9, RZ, RZ, R2 ;  /* 0x000000ffff097224 */ /* 0x000fca00078e0002 */
[----:B------:R-:W1:Y:S08]  /*0fd0*/  LDC R22, c[0x0][0x630] ;  /* 0x00018c00ff167b82 */ /* 0x000e700000000800 */
[----:B------:R-:W2:Y:S01]  /*0fe0*/  LDC.64 R28, c[0x0][0x620] ;  /* 0x00018800ff1c7b82 */ /* 0x000ea20000000a00 */
[----:B0-----:R-:W-:-:S04]  /*0ff0*/  ISETP.NE.U32.AND P0, PT, R26, RZ, PT ;  /* 0x000000ff1a00720c */ /* 0x001fc80003f05070 */
[----:B------:R-:W-:-:S13]  /*1000*/  ISETP.NE.AND.EX P0, PT, R27, RZ, PT, P0 ;  /* 0x000000ff1b00720c */ /* 0x000fda0003f05300 */
[----:B-12---:R-:W-:Y:S05]  /*1010*/  @!P0 BRA `(.L_x_14) ;  /* 0x0000000000288947 */ /* 0x006fea0003800000 */
[----:B------:R-:W0:Y:S02]  /*1020*/  LDC R13, c[0x0][0x634] ;  /* 0x00018d00ff0d7b82 */ /* 0x000e240000000800 */
[----:B0-----:R-:W-:-:S05]  /*1030*/  IADD3 R13, P0, R18, R13, RZ ;  /* 0x0000000d120d7210 */ /* 0x001fca0007f1e0ff */
[----:B------:R-:W-:-:S04]  /*1040*/  IMAD.X R15, RZ, RZ, R2, P0 ;  /* 0x000000ffff0f7224 */ /* 0x000fc800000e0602 */
[----:B------:R-:W-:-:S04]  /*1050*/  IMAD.WIDE.U32 R8, R15, R26, RZ ;  /* 0x0000001a0f087225 */ /* 0x000fc800078e00ff */
[----:B------:R-:W-:-:S04]  /*1060*/  IMAD.WIDE.U32 R10, P0, R13, R27, R8 ;  /* 0x0000001b0d0a7225 */ /* 0x000fc80007800008 */
[----:B------:R-:W-:-:S04]  /*1070*/  IMAD.WIDE.U32 R8, R13, R26, RZ ;  /* 0x0000001a0d087225 */ /* 0x000fc800078e00ff */
[----:B------:R-:W-:Y:S01]  /*1080*/  IMAD.X R13, RZ, RZ, RZ, P0 ;  /* 0x000000ffff0d7224 */ /* 0x000fe200000e06ff */
[----:B------:R-:W-:Y:S01]  /*1090*/  IADD3 RZ, P0, R9, R10, RZ ;  /* 0x0000000a09ff7210 */ /* 0x000fe20007f1e0ff */
[----:B------:R-:W-:-:S04]  /*10a0*/  IMAD.MOV.U32 R12, RZ, RZ, R11 ;  /* 0x000000ffff0c7224 */ /* 0x000fc800078e000b */
[----:B------:R-:W-:-:S08]  /*10b0*/  IMAD.WIDE.U32.X R8, R15, R27, R12, P0 ;  /* 0x0000001b0f087225 */ /* 0x000fd000000e040c */
.L_x_14:
[----:B------:R-:W0:Y:S01]  /*10c0*/  LDC.64 R30, c[0x0][0x640] ;  /* 0x00019000ff1e7b82 */ /* 0x000e220000000a00 */
[-CC-:B------:R-:W-:Y:S01]  /*10d0*/  SHF.R.U64 R32, R8, R22.reuse, R9.reuse ;  /* 0x0000001608207219 */ /* 0x180fe20000001209 */
[----:B------:R-:W-:Y:S01]  /*10e0*/  IMAD.MOV.U32 R19, RZ, RZ, R2 ;  /* 0x000000ffff137224 */ /* 0x000fe200078e0002 */
[----:B------:R-:W-:Y:S02]  /*10f0*/  SHF.R.U32.HI R8, RZ, R22, R9 ;  /* 0x00000016ff087219 */ /* 0x000fe40000011609 */
[----:B------:R-:W-:-:S03]  /*1100*/  IADD3 R11, P0, RZ, -R32, RZ ;  /* 0x80000020ff0b7210 */ /* 0x000fc60007f1e0ff */
[----:B------:R-:W1:Y:S02]  /*1110*/  LDC R12, c[0x0][0x618] ;  /* 0x00018600ff0c7b82 */ /* 0x000e640000000800 */
[----:B------:R-:W-:-:S04]  /*1120*/  IMAD.X R9, RZ, RZ, ~R8, P0 ;  /* 0x000000ffff097224 */ /* 0x000fc800000e0e08 */
[-C--:B------:R-:W-:Y:S02]  /*1130*/  IMAD R10, R9, R28.reuse, RZ ;  /* 0x0000001c090a7224 */ /* 0x080fe400078e02ff */
[----:B------:R-:W2:Y:S01]  /*1140*/  LDC R13, c[0x0][0x608] ;  /* 0x00018200ff0d7b82 */ /* 0x000ea20000000800 */
[----:B------:R-:W-:-:S04]  /*1150*/  IMAD.WIDE.U32 R8, R11, R28, R18 ;  /* 0x0000001c0b087225 */ /* 0x000fc800078e0012 */
[----:B------:R-:W-:Y:S02]  /*1160*/  IMAD R11, R11, R29, R10 ;  /* 0x0000001d0b0b7224 */ /* 0x000fe400078e020a */
[----:B------:R-:W-:Y:S01]  /*1170*/  IMAD.MOV.U32 R29, RZ, RZ, 0x1 ;  /* 0x00000001ff1d7424 */ /* 0x000fe200078e00ff */
[----:B------:R-:W3:Y:S01]  /*1180*/  LDC R22, c[0x0][0x658] ;  /* 0x00019600ff167b82 */ /* 0x000ee20000000800 */
[----:B------:R-:W-:Y:S01]  /*1190*/  IMAD.IADD R9, R9, 0x1, R11 ;  /* 0x0000000109097824 */ /* 0x000fe200078e020b */
[----:B0-----:R-:W-:Y:S01]  /*11a0*/  ISETP.NE.U32.AND P0, PT, R30, RZ, PT ;  /* 0x000000ff1e00720c */ /* 0x001fe20003f05070 */
[----:B------:R-:W-:-:S03]  /*11b0*/  IMAD.MOV.U32 R11, RZ, RZ, -0x1 ;  /* 0xffffffffff0b7424 */ /* 0x000fc600078e00ff */
[----:B------:R-:W-:Y:S02]  /*11c0*/  ISETP.NE.AND.EX P0, PT, R31, RZ, PT, P0 ;  /* 0x000000ff1f00720c */ /* 0x000fe40003f05300 */
[----:B------:R-:W0:Y:S01]  /*11d0*/  LDC R27, c[0x0][0x600] ;  /* 0x00018000ff1b7b82 */ /* 0x000e220000000800 */
[-CC-:B-1----:R-:W-:Y:S02]  /*11e0*/  SHF.R.U64 R19, R8, R12.reuse, R9.reuse ;  /* 0x0000000c08137219 */ /* 0x182fe40000001209 */
[----:B------:R-:W-:-:S05]  /*11f0*/  SHF.R.U32.HI R8, RZ, R12, R9 ;  /* 0x0000000cff087219 */ /* 0x000fca0000011609 */
[----:B------:R-:W1:Y:S01]  /*1200*/  LDC R24, c[0x0][0x648] ;  /* 0x00019200ff187b82 */ /* 0x000e620000000800 */
[-CC-:B--2---:R-:W-:Y:S02]  /*1210*/  SHF.R.U64 R34, R19, R13.reuse, R8.reuse ;  /* 0x0000000d13227219 */ /* 0x184fe40000001208 */
[----:B------:R-:W-:-:S05]  /*1220*/  SHF.R.U32.HI R9, RZ, R13, R8 ;  /* 0x0000000dff097219 */ /* 0x000fca0000011608 */
[----:B------:R-:W2:Y:S01]  /*1230*/  LDC R26, c[0x0][0x638] ;  /* 0x00018e00ff1a7b82 */ /* 0x000ea20000000800 */
[-C--:B---3--:R-:W-:Y:S02]  /*1240*/  SHF.L.U32 R8, R11, R22.reuse, RZ ;  /* 0x000000160b087219 */ /* 0x088fe400000006ff */
[--C-:B------:R-:W-:Y:S02]  /*1250*/  SHF.R.U64 R36, R34, R22, R9.reuse ;  /* 0x0000001622247219 */ /* 0x100fe40000001209 */
[----:B------:R-:W-:Y:S02]  /*1260*/  LOP3.LUT R15, RZ, R8, RZ, 0x33, !PT ;  /* 0x00000008ff0f7212 */ /* 0x000fe400078e33ff */
[----:B------:R-:W-:Y:S01]  /*1270*/  SHF.R.U32.HI R9, RZ, R22, R9 ;  /* 0x00000016ff097219 */ /* 0x000fe20000011609 */
[----:B------:R-:W3:Y:S01]  /*1280*/  LDC R28, c[0x0][0x610] ;  /* 0x00018400ff1c7b82 */ /* 0x000ee20000000800 */
[----:B------:R-:W-:Y:S01]  /*1290*/  IMAD.MOV.U32 R8, RZ, RZ, R36 ;  /* 0x000000ffff087224 */ /* 0x000fe200078e0024 */
[----:B------:R-:W-:Y:S06]  /*12a0*/  @!P0 BRA `(.L_x_15) ;  /* 0x0000000000288947 */ /* 0x000fec0003800000 */
[----:B------:R-:W4:Y:S02]  /*12b0*/  LDC R13, c[0x0][0x64c] ;  /* 0x00019300ff0d7b82 */ /* 0x000f240000000800 */
[----:B----4-:R-:W-:-:S05]  /*12c0*/  IADD3 R13, P0, R36, R13, RZ ;  /* 0x0000000d240d7210 */ /* 0x010fca0007f1e0ff */
        /* <DEDUP_REMOVED lines=8> */
.L_x_15:
[----:B-1----:R-:W-:Y:S01]  /*1350*/  SHF.R.U64 R9, R8, R24, R9 ;  /* 0x0000001808097219 */ /* 0x002fe20000001209 */
[----:B0-----:R-:W-:Y:S01]  /*1360*/  VIADD R10, R27, 0xffffffff ;  /* 0xffffffff1b0a7836 */ /* 0x001fe20000000000 */
[----:B------:R-:W-:Y:S01]  /*1370*/  SHF.L.U32 R7, R29, R22, RZ ;  /* 0x000000161d077219 */ /* 0x000fe200000006ff */
[----:B------:R-:W-:Y:S01]  /*1380*/  @P1 IMAD R21, R25, R20, R6 ;  /* 0x0000001419151224 */ /* 0x000fe200078e0206 */
[----:B------:R-:W-:Y:S01]  /*1390*/  LOP3.LUT R8, R34, R15, RZ, 0xc0, !PT ;  /* 0x0000000f22087212 */ /* 0x000fe200078ec0ff */
[----:B------:R-:W-:Y:S01]  /*13a0*/  IMAD.MOV R11, RZ, RZ, -R9 ;  /* 0x000000ffff0b7224 */ /* 0x000fe200078e0a09 */
[----:B------:R-:W-:Y:S01]  /*13b0*/  LOP3.LUT R10, R19, R10, RZ, 0xc0, !PT ;  /* 0x0000000a130a7212 */ /* 0x000fe200078ec0ff */
[----:B------:R-:W-:Y:S02]  /*13c0*/  IMAD.MOV.U32 R17, RZ, RZ, R32 ;  /* 0x000000ffff117224 */ /* 0x000fe400078e0020 */
[----:B------:R-:W-:Y:S02]  /*13d0*/  IMAD R8, R7, R9, R8 ;  /* 0x0000000907087224 */ /* 0x000fe400078e0208 */
[----:B--2---:R-:W-:-:S02]  /*13e0*/  IMAD R6, R11, R26, R36 ;  /* 0x0000001a0b067224 */ /* 0x004fc400078e0224 */
[----:B---3--:R-:W-:Y:S02]  /*13f0*/  IMAD R19, R8, R28, R21 ;  /* 0x0000001c08137224 */ /* 0x008fe400078e0215 */
[----:B------:R-:W-:Y:S02]  /*1400*/  IMAD R6, R6, R27, R10 ;  /* 0x0000001b06067224 */ /* 0x000fe400078e020a */
[----:B------:R-:W-:-:S03]  /*1410*/  IMAD.MOV.U32 R8, RZ, RZ, 0x1 ;  /* 0x00000001ff087424 */ /* 0x000fc600078e00ff */
[----:B------:R-:W-:Y:S02]  /*1420*/  SEL R22, R6, R19, !P1 ;  /* 0x0000001306167207 */ /* 0x000fe40004800000 */
[----:B------:R-:W-:-:S07]  /*1430*/  SEL R19, R19, R6, !P1 ;  /* 0x0000000613137207 */ /* 0x000fce0004800000 */
.L_x_13:
[----:B------:R-:W-:Y:S05]  /*1440*/  @!P2 BRA `(.L_x_16) ;  /* 0x00000000000ca947 */ /* 0x000fea0003800000 */
[----:B------:R-:W-:Y:S01]  /*1450*/  UCGABAR_WAIT ;  /* 0x0000000000007dc7 */ /* 0x000fe20008000000 */
[----:B------:R-:W-:Y:S01]  /*1460*/  CCTL.IVALL ;  /* 0x00000000ff00798f */ /* 0x000fe20002000000 */
[----:B------:R-:W-:Y:S05]  /*1470*/  BRA `(.L_x_17) ;  /* 0x0000000000047947 */ /* 0x000fea0003800000 */
.L_x_16:
[----:B------:R-:W-:Y:S06]  /*1480*/  BAR.SYNC.DEFER_BLOCKING 0x0 ;  /* 0x0000000000007b1d */ /* 0x000fec0000010000 */
.L_x_17:
[----:B------:R-:W-:Y:S05]  /*1490*/  @!P4 BRA `(.L_x_18) ;  /* 0x0000002400fcc947 */ /* 0x000fea0003800000 */
[----:B------:R-:W-:-:S13]  /*14a0*/  ISETP.GT.U32.AND P0, PT, R33, 0x1, PT ;  /* 0x000000012100780c */ /* 0x000fda0003f04070 */
[----:B------:R-:W-:Y:S05]  /*14b0*/  @P0 EXIT ;  /* 0x000000000000094d */ /* 0x000fea0003800000 */
.L_x_19:
[----:B------:R-:W-:-:S08]  /*14c0*/  NOP ;  /* 0x0000000000007918 */ /* 0x000fd00000000000 */
[----:B------:R-:W1:Y:S02]  /*14d0*/  USETMAXREG.TRY_ALLOC.CTAPOOL UP0, 0xe8 ;  /* 0x000000e8000079c8 */ /* 0x000e640008000600 */
[----:B-1----:R-:W-:-:S13]  /*14e0*/  PLOP3.LUT P0, PT, PT, PT, UP0, 0x80, 0x0 ;  /* 0x000000000000781c */ /* 0x002fda0003f0f008 */
[----:B------:R-:W-:Y:S05]  /*14f0*/  @!P0 BRA `(.L_x_19) ;  /* 0xfffffffc00f08947 */ /* 0x000fea000383ffff */
[----:B------:R-:W-:-:S13]  /*1500*/  LOP3.LUT P0, RZ, R8, 0xff, RZ, 0xc0, !PT ;  /* 0x000000ff08ff7812 */ /* 0x000fda000780c0ff */
[----:B------:R-:W-:Y:S05]  /*1510*/  @!P0 EXIT ;  /* 0x000000000000894d */ /* 0x000fea0003800000 */
[----:B------:R-:W1:Y:S01]  /*1520*/  S2UR UR4, SR_CgaCtaId ;  /* 0x00000000000479c3 */ /* 0x000e620000008800 */
[----:B------:R-:W-:Y:S01]  /*1530*/  VIADD R14, R14, 0xffffffff ;  /* 0xffffffff0e0e7836 */ /* 0x000fe20000000000 */
[CC--:B------:R-:W-:Y:S01]  /*1540*/  LEA.HI R4, R0.reuse, R3.reuse, RZ, 0x2 ;  /* 0x0000000300047211 */ /* 0x0c0fe200078f10ff */
[----:B------:R-:W-:Y:S01]  /*1550*/  UMOV UR41, 0x400 ;  /* 0x0000040000297882 */ /* 0x000fe20000000000 */
[----:B------:R-:W-:Y:S01]  /*1560*/  LEA.HI R0, R0, R3, RZ, 0x5 ;  /* 0x0000000300007211 */ /* 0x000fe200078f28ff */
[----:B------:R-:W-:Y:S01]  /*1570*/  UISETP.LT.AND UP0, UPT, UR40, 0x1, UPT ;  /* 0x000000012800788c */ /* 0x000fe2000bf01270 */
[----:B------:R-:W-:Y:S01]  /*1580*/  R2UR UR42, R14 ;  /* 0x000000000e2a72ca */ /* 0x000fe200000e0000 */
[----:B------:R-:W-:Y:S01]  /*1590*/  ULDC UR6, c[0x0][0x284] ;  /* 0x0000a10000067ab9 */ /* 0x000fe20000000800 */
[--C-:B------:R-:W-:Y:S01]  /*15a0*/  SHF.R.S32.HI R44, RZ, 0x2, R4.reuse ;  /* 0x00000002ff2c7819 */ /* 0x100fe20000011404 */
[----:B------:R-:W-:Y:S01]  /*15b0*/  USEL UR43, UR40, 0x1, UP0 ;  /* 0x00000001282b7887 */ /* 0x000fe20008000000 */
[----:B------:R-:W-:Y:S01]  /*15c0*/  SHF.R.S32.HI R5, RZ, 0x1f, R4 ;  /* 0x0000001fff057819 */ /* 0x000fe20000011404 */
[----:B------:R-:W-:Y:S01]  /*15d0*/  USHF.L.U32 UR46, UR40, 0x1, URZ ;  /* 0x00000001282e7899 */ /* 0x000fe2000800063f */
[----:B------:R-:W-:Y:S01]  /*15e0*/  LOP3.LUT R46, R4, 0xfffffffc, RZ, 0xc0, !PT ;  /* 0xfffffffc042e7812 */ /* 0x000fe200078ec0ff */
[----:B------:R-:W-:Y:S01]  /*15f0*/  UIADD3 UR43, -UR43, UR40, URZ ;  /* 0x000000282b2b7290 */ /* 0x000fe2000fffe13f */
[----:B------:R-:W-:-:S02]  /*1600*/  LEA.HI R5, R5, R44, RZ, 0x3 ;  /* 0x0000002c05057211 */ /* 0x000fc400078f18ff */
[----:B------:R-:W-:Y:S01]  /*1610*/  ISETP.NE.AND P0, PT, R14, RZ, PT ;  /* 0x000000ff0e00720c */ /* 0x000fe20003f05270 */
[----:B------:R-:W-:Y:S01]  /*1620*/  IMAD.IADD R46, R3, 0x1, -R46 ;  /* 0x00000001032e7824 */ /* 0x000fe200078e0a2e */
[----:B------:R-:W-:Y:S01]  /*1630*/  LOP3.LUT R5, R5, 0xfffffff8, RZ, 0xc0, !PT ;  /* 0xfffffff805057812 */ /* 0x000fe200078ec0ff */
[----:B------:R-:W-:Y:S01]  /*1640*/  USHF.L.U32 UR42, UR42, 0x3, URZ ;  /* 0x000000032a2a7899 */ /* 0x000fe2000800063f */
[----:B------:R-:W-:Y:S02]  /*1650*/  LOP3.LUT R57, R16, 0x1, RZ, 0xfc, !PT ;  /* 0x0000000110397812 */ /* 0x000fe400078efcff */
[----:B------:R-:W-:Y:S01]  /*1660*/  SEL R56, RZ, 0x1, P0 ;  /* 0x00000001ff387807 */ /* 0x000fe20000000000 */
[----:B------:R-:W-:Y:S01]  /*1670*/  IMAD.IADD R44, R44, 0x1, -R5 ;  /* 0x000000012c2c7824 */ /* 0x000fe200078e0a05 */
[----:B-1----:R-:W-:Y:S01]  /*1680*/  ULEA UR41, UR4, UR41, 0x18 ;  /* 0x0000002904297291 */ /* 0x002fe2000f8ec03f */
[----:B------:R-:W-:Y:S01]  /*1690*/  SHF.R.S32.HI R5, RZ, 0x5, R0 ;  /* 0x00000005ff057819 */ /* 0x000fe20000011400 */
[----:B------:R-:W-:-:S02]  /*16a0*/  IMAD.U32 R48, RZ, RZ, UR42 ;  /* 0x0000002aff307e24 */ /* 0x000fc4000f8e00ff */
[----:B------:R-:W-:Y:S01]  /*16b0*/  UIADD3 UR47, UR41, 0xa0, URZ ;  /* 0x000000a0292f7890 */ /* 0x000fe2000fffe03f */
[--C-:B------:R-:W-:Y:S01]  /*16c0*/  SHF.R.S32.HI R45, RZ, 0x1f, R44.reuse ;  /* 0x0000001fff2d7819 */ /* 0x100fe2000001142c */
[----:B------:R-:W-:Y:S01]  /*16d0*/  UIADD3 UR4, UR41, 0x180, URZ ;  /* 0x0000018029047890 */ /* 0x000fe2000fffe03f */
[C-C-:B------:R-:W-:Y:S01]  /*16e0*/  IMAD R52, R5.reuse, -0x10, -R44.reuse ;  /* 0xfffffff005347824 */ /* 0x140fe200078e0a2c */
[----:B------:R-:W-:Y:S01]  /*16f0*/  UIADD3 UR5, UR41, 0x24180, URZ ;  /* 0x0002418029057890 */ /* 0x000fe2000fffe03f */
[C---:B------:R-:W-:Y:S01]  /*1700*/  LOP3.LUT R50, R48.reuse, 0x8, RZ, 0xc0, !PT ;  /* 0x0000000830327812 */ /* 0x040fe200078ec0ff */
[----:B------:R-:W-:Y:S01]  /*1710*/  USHF.R.U32.HI UR4, URZ, 0x4, UR4 ;  /* 0x000000043f047899 */ /* 0x000fe20008011604 */
[----:B------:R-:W-:Y:S01]  /*1720*/  IMAD.U32 R49, RZ, RZ, UR47 ;  /* 0x0000002fff317e24 */ /* 0x000fe2000f8e00ff */
[----:B------:R-:W-:Y:S01]  /*1730*/  USHF.R.U32.HI UR5, URZ, 0x4, UR5 ;  /* 0x000000043f057899 */ /* 0x000fe20008011605 */
[----:B------:R-:W-:Y:S01]  /*1740*/  IMAD.WIDE R44, R5, 0x10, R44 ;  /* 0x00000010052c7825 */ /* 0x000fe200078e022c */
[----:B------:R-:W-:Y:S01]  /*1750*/  ULOP3.LUT UR4, UR4, 0x3fff, URZ, 0xc0, !UPT ;  /* 0x00003fff04047892 */ /* 0x000fe2000f8ec03f */
[----:B------:R-:W-:Y:S01]  /*1760*/  LOP3.LUT R48, R48, 0x8, RZ, 0xc, !PT ;  /* 0x0000000830307812 */ /* 0x000fe200078e0cff */
[----:B------:R-:W-:Y:S01]  /*1770*/  ULOP3.LUT UR5, UR5, 0x3fff, URZ, 0xc0, !UPT ;  /* 0x00003fff05057892 */ /* 0x000fe2000f8ec03f */
[----:B------:R-:W-:Y:S01]  /*1780*/  VIADD R47, R49, UR42 ;  /* 0x0000002a312f7c36 */ /* 0x000fe20008000000 */
[----:B------:R-:W-:Y:S01]  /*1790*/  LOP3.LUT R50, R50, 0x18, RZ, 0x3c, !PT ;  /* 0x0000001832327812 */ /* 0x000fe200078e3cff */
[----:B------:R-:W-:Y:S01]  /*17a0*/  VIADD R52, R52, UR6 ;  /* 0x0000000634347c36 */ /* 0x000fe20008000000 */
[----:B------:R-:W-:-:S02]  /*17b0*/  ULOP3.LUT UR44, UR4, 0x10000, URZ, 0xfc, !UPT ;  /* 0x00010000042c7892 */ /* 0x000fc4000f8efc3f */
[----:B------:R-:W-:-:S12]  /*17c0*/  ULOP3.LUT UR45, UR5, 0x10000, URZ, 0xfc, !UPT ;  /* 0x00010000052d7892 */ /* 0x000fd8000f8efc3f */
.L_x_75:
[----:B------:R-:W-:Y:S01]  /*17d0*/  SHF.L.U32 R0, R56, 0x1f, RZ ;  /* 0x0000001f38007819 */ /* 0x000fe200000006ff */
[----:B------:R-:W-:Y:S02]  /*17e0*/  ULDC UR4, c[0x0][0x28c] ;  /* 0x0000a30000047ab9 */ /* 0x000fe40000000800 */
[----:B------:R-:W-:Y:S01]  /*17f0*/  ISETP.LT.AND P1, PT, RZ, UR4, PT ;  /* 0x00000004ff007c0c */ /* 0x000fe2000bf21270 */
[----:B------:R-:W1:Y:S02]  /*1800*/  SYNCS.PHASECHK.TRANS64.TRYWAIT P0, [R49+UR42], R0 ;  /* 0x00000000310075a7 */ /* 0x000e64000800016a */
[----:B-1----:R-:W-:Y:S10]  /*1810*/  @!P0 BRA `(.L_x_20) ;  /* 0x0000003800188947 */ /* 0x002ff40003800000 */
.L_x_102:
[----:B------:R-:W-:Y:S05]  /*1820*/  @P1 BRA `(.L_x_21) ;  /* 0x0000000000401947 */ /* 0x000fea0003800000 */
[----:B-1----:R-:W-:Y:S01]  /*1830*/  MOV R0, 0x0 ;  /* 0x0000000000007802 */ /* 0x002fe20000000f00 */
[----:B------:R-:W-:Y:S01]  /*1840*/  ULDC.64 UR4, c[0x4][0x68] ;  /* 0x01001a0000047ab9 */ /* 0x000fe20000000a00 */
[----:B------:R-:W-:Y:S01]  /*1850*/  ULDC.64 UR6, c[0x4][0x8] ;  /* 0x0100020000067ab9 */ /* 0x000fe20000000a00 */
[----:B------:R-:W-:Y:S01]  /*1860*/  IMAD.U32 R4, RZ, RZ, UR4 ;  /* 0x00000004ff047e24 */ /* 0x000fe2000f8e00ff */
[----:B------:R1:W2:Y:S01]  /*1870*/  LDC.64 R14, c[0x4][R0] ;  /* 0x01000000000e7b82 */ /* 0x0002a20000000a00 */
[----:B------:R-:W-:Y:S01]  /*1880*/  IMAD.U32 R5, RZ, RZ, UR5 ;  /* 0x00000005ff057e24 */ /* 0x000fe2000f8e00ff */
[----:B------:R-:W-:Y:S01]  /*1890*/  ULDC.64 UR4, c[0x4][0x70] ;  /* 0x01001c0000047ab9 */ /* 0x000fe20000000a00 */
[----:B------:R-:W-:Y:S02]  /*18a0*/  IMAD.U32 R10, RZ, RZ, UR6 ;  /* 0x00000006ff0a7e24 */ /* 0x000fe4000f8e00ff */
[----:B------:R-:W-:Y:S02]  /*18b0*/  IMAD.U32 R6, RZ, RZ, UR4 ;  /* 0x00000004ff067e24 */ /* 0x000fe4000f8e00ff */
[----:B------:R-:W-:-:S02]  /*18c0*/  IMAD.U32 R7, RZ, RZ, UR5 ;  /* 0x00000005ff077e24 */ /* 0x000fc4000f8e00ff */
[----:B------:R-:W-:Y:S02]  /*18d0*/  IMAD.U32 R11, RZ, RZ, UR7 ;  /* 0x00000007ff0b7e24 */ /* 0x000fe4000f8e00ff */
[----:B------:R-:W-:Y:S02]  /*18e0*/  IMAD.MOV.U32 R8, RZ, RZ, 0x1e1 ;  /* 0x000001e1ff087424 */ /* 0x000fe400078e00ff */
[----:B------:R-:W-:Y:S02]  /*18f0*/  IMAD.MOV.U32 R12, RZ, RZ, 0x1 ;  /* 0x00000001ff0c7424 */ /* 0x000fe400078e00ff */
[----:B-1----:R-:W-:-:S07]  /*1900*/  IMAD.MOV.U32 R13, RZ, RZ, RZ ;  /* 0x000000ffff0d7224 */ /* 0x002fce00078e00ff */
[----:B------:R-:W-:-:S07]  /*1910*/  LEPC R20, `(.L_x_21) ;  /* 0x000000001014794e */ /* 0x000fce0000000000 */
[----:B0-2--5:R-:W-:Y:S05]  /*1920*/  CALL.ABS.NOINC R14 ;  /* 0x000000000e007343 */ /* 0x025fea0003c00000 */
.L_x_21:
[----:B------:R-:W-:-:S13]  /*1930*/  ISETP.NE.AND P0, PT, R57, 0x3, PT ;  /* 0x000000033900780c */ /* 0x000fda0003f05270 */
[----:B------:R-:W-:Y:S05]  /*1940*/  @!P0 BRA `(.L_x_22) ;  /* 0x0000000000048947 */ /* 0x000fea0003800000 */
[----:B------:R-:W-:Y:S01]  /*1950*/  BPT.TRAP 0x1 ;  /* 0x000000040000795c */ /* 0x000fe20000300000 */
.L_x_22:
[----:B------:R-:W-:Y:S02]  /*1960*/  IMAD.U32 R3, RZ, RZ, UR38 ;  /* 0x00000026ff037e24 */ /* 0x000fe4000f8e00ff */
[----:B-1----:R-:W-:-:S03]  /*1970*/  IMAD.U32 R0, RZ, RZ, UR39 ;  /* 0x00000027ff007e24 */ /* 0x002fc6000f8e00ff */
[----:B------:R-:W-:Y:S02]  /*1980*/  LEA R3, R3, UR41, 0x3 ;  /* 0x0000002903037c11 */ /* 0x000fe4000f8e18ff */
[----:B------:R-:W-:-:S04]  /*1990*/  SHF.L.U32 R0, R0, 0x1f, RZ ;  /* 0x0000001f00007819 */ /* 0x000fc800000006ff */
[----:B------:R1:W2:Y:S01]  /*19a0*/  SYNCS.PHASECHK.TRANS64.TRYWAIT P1, [R3+URZ], R0 ;  /* 0x00000000030075a7 */ /* 0x0002a2000802017f */
[----:B------:R-:W-:Y:S05]  /*19b0*/  @!P0 BRA `(.L_x_23) ;  /* 0x0000000000048947 */ /* 0x000fea0003800000 */
[----:B------:R-:W-:Y:S01]  /*19c0*/  BPT.TRAP 0x1 ;  /* 0x000000040000795c */ /* 0x000fe20000300000 */
.L_x_23:
[----:B--2---:R-:W-:Y:S05]  /*19d0*/  @P1 BRA `(.L_x_24) ;  /* 0x0000000000081947 */ /* 0x004fea0003800000 */
[----:B------:R-:W2:Y:S02]  /*19e0*/  SYNCS.PHASECHK.TRANS64.TRYWAIT P1, [R3+URZ], R0 ;  /* 0x00000000030075a7 */ /* 0x000ea4000802017f */
[----:B--2---:R-:W-:Y:S05]  /*19f0*/  @!P1 BRA `(.L_x_25) ;  /* 0x0000003400b49947 */ /* 0x004fea0003800000 */
.L_x_24:
[----:B------:R-:W-:Y:S05]  /*1a00*/  WARPSYNC.ALL ;  /* 0x0000000000007948 */ /* 0x000fea0003800000 */
[----:B------:R-:W-:Y:S01]  /*1a10*/  ULEA UR8, UR38, UR44, 0xa ;  /* 0x0000002c26087291 */ /* 0x000fe2000f8e503f */
[----:B0-----:R-:W-:Y:S01]  /*1a20*/  WARPGROUP.ARRIVE ;  /* 0x00000000000079c5 */ /* 0x001fe20000000000 */
[----:B------:R-:W-:Y:S01]  /*1a30*/  ULEA UR9, UR38, UR45, 0x9 ;  /* 0x0000002d26097291 */ /* 0x000fe2000f8e483f */
[----:B-12---:R-:W-:Y:S01]  /*1a40*/  IMAD.U32 R0, RZ, RZ, UR43 ;  /* 0x0000002bff007e24 */ /* 0x006fe2000f8e00ff */
[----:B------:R-:W-:Y:S01]  /*1a50*/  UMOV UR5, 0x40000040 ;  /* 0x4000004000057882 */ /* 0x000fe20000000000 */
[----:B------:R-:W-:-:S02]  /*1a60*/  UMOV UR7, 0x40000040 ;  /* 0x4000004000077882 */ /* 0x000fc40000000000 */
[----:B------:R-:W-:Y:S01]  /*1a70*/  UMOV UR4, UR8 ;  /* 0x0000000800047c82 */ /* 0x000fe20008000000 */
[----:B------:R-:W-:Y:S01]  /*1a80*/  ISETP.GE.AND P1, PT, R0, 0x1, PT ;  /* 0x000000010000780c */ /* 0x000fe20003f26270 */
[----:B------:R-:W-:Y:S02]  /*1a90*/  UMOV UR6, UR9 ;  /* 0x0000000900067c82 */ /* 0x000fe40008000000 */
[----:B------:R-:W-:Y:S01]  /*1aa0*/  IGMMA.64x32x32.S8.S8 R24, gdesc[UR4], RZ, !UPT, gsb0 ;  /* 0x01200000041879f1 */ /* 0x000fe2000c0410ff */
[----:B------:R-:W-:Y:S02]  /*1ab0*/  UIADD3 UR4, UR8, 0x2, URZ ;  /* 0x0000000208047890 */ /* 0x000fe4000fffe03f */
[----:B------:R-:W-:Y:S01]  /*1ac0*/  UIADD3 UR6, UR9, 0x2, URZ ;  /* 0x0000000209067890 */ /* 0x000fe2000fffe03f */
[----:B------:R-:W-:Y:S01]  /*1ad0*/  UMOV UR5, 0x40000040 ;  /* 0x4000004000057882 */ /* 0x000fe20000000000 */
[----:B------:R-:W-:Y:S01]  /*1ae0*/  UMOV UR7, 0x40000040 ;  /* 0x4000004000077882 */ /* 0x000fe20000000000 */
[----:B------:R-:W-:-:S02]  /*1af0*/  WARPGROUP.DEPBAR.LE gsb0, 0x0 ;  /* 0x00008000000079c5 */ /* 0x000fc40000010000 */
[----:B------:R-:W-:-:S06]  /*1b00*/  WARPGROUP.ARRIVE ;  /* 0x00000000000079c5 */ /* 0x000fcc0000000000 */
[----:B------:R-:W-:Y:S01]  /*1b10*/  IGMMA.64x32x32.S8.S8 R24, gdesc[UR4], R24, gsb0 ;  /* 0x01200000041879f1 */ /* 0x000fe20008041018 */
[----:B------:R-:W-:Y:S02]  /*1b20*/  UIADD3 UR4, UR8, 0x4, URZ ;  /* 0x0000000408047890 */ /* 0x000fe4000fffe03f */
[----:B------:R-:W-:Y:S01]  /*1b30*/  UIADD3 UR6, UR9, 0x4, URZ ;  /* 0x0000000409067890 */ /* 0x000fe2000fffe03f */
[----:B------:R-:W-:Y:S01]  /*1b40*/  UMOV UR5, 0x40000040 ;  /* 0x4000004000057882 */ /* 0x000fe20000000000 */
[----:B------:R-:W-:Y:S01]  /*1b50*/  UMOV UR7, 0x40000040 ;  /* 0x4000004000077882 */ /* 0x000fe20000000000 */
[----:B------:R-:W-:Y:S02]  /*1b60*/  WARPGROUP.DEPBAR.LE gsb0, 0x0 ;  /* 0x00008000000079c5 */ /* 0x000fe40000010000 */
        /* <DEDUP_REMOVED lines=36> */
[----:B------:R-:W-:Y:S03]  /*1db0*/  IGMMA.64x32x32.S8.S8 R24, gdesc[UR4], R24, gsb0 ;  /* 0x01200000041879f1 */ /* 0x000fe60008041018 */
[----:B------:R-:W-:Y:S02]  /*1dc0*/  WARPGROUP.DEPBAR.LE gsb0, 0x0 ;  /* 0x00008000000079c5 */ /* 0x000fe40000010000 */
[----:B------:R-:W-:Y:S05]  /*1dd0*/  @!P1 BRA `(.L_x_26) ;  /* 0x0000000400849947 */ /* 0x000fea0003800000 */
[----:B------:R-:W-:Y:S01]  /*1de0*/  UIADD3 UR8, UR38, 0x1, URZ ;  /* 0x0000000126087890 */ /* 0x000fe2000fffe03f */
[----:B------:R-:W-:Y:S02]  /*1df0*/  IMAD.U32 R0, RZ, RZ, UR43 ;  /* 0x0000002bff007e24 */ /* 0x000fe4000f8e00ff */
[----:B------:R-:W-:Y:S01]  /*1e00*/  IMAD.U32 R3, RZ, RZ, UR38 ;  /* 0x00000026ff037e24 */ /* 0x000fe2000f8e00ff */
[----:B------:R-:W-:-:S04]  /*1e10*/  UISETP.NE.AND UP0, UPT, UR8, 0x9, UPT ;  /* 0x000000090800788c */ /* 0x000fc8000bf05270 */
[----:B------:R-:W-:Y:S02]  /*1e20*/  USEL UR4, URZ, 0x1, UP0 ;  /* 0x000000013f047887 */ /* 0x000fe40008000000 */
[----:B------:R-:W-:Y:S02]  /*1e30*/  USEL UR8, UR8, URZ, UP0 ;  /* 0x0000003f08087287 */ /* 0x000fe40008000000 */
[----:B------:R-:W-:-:S06]  /*1e40*/  ULOP3.LUT UR4, UR39, UR4, URZ, 0x3c, !UPT ;  /* 0x0000000427047292 */ /* 0x000fcc000f8e3c3f */
[----:B------:R-:W-:-:S07]  /*1e50*/  IMAD.U32 R6, RZ, RZ, UR4 ;  /* 0x00000004ff067e24 */ /* 0x000fce000f8e00ff */
.L_x_33:
[----:B------:R-:W-:Y:S05]  /*1e60*/  @!P0 BRA `(.L_x_27) ;  /* 0x0000000000048947 */ /* 0x000fea0003800000 */
[----:B------:R-:W-:Y:S01]  /*1e70*/  BPT.TRAP 0x1 ;  /* 0x000000040000795c */ /* 0x000fe20000300000 */
.L_x_27:
[----:B------:R-:W-:Y:S01]  /*1e80*/  ULEA UR4, UR8, UR41, 0x3 ;  /* 0x0000002908047291 */ /* 0x000fe2000f8e183f */
[----:B------:R-:W-:-:S08]  /*1e90*/  SHF.L.U32 R4, R6, 0x1f, RZ ;  /* 0x0000001f06047819 */ /* 0x000fd000000006ff */
[----:B------:R0:W1:Y:S01]  /*1ea0*/  SYNCS.PHASECHK.TRANS64.TRYWAIT P1, [UR4], R4 ;  /* 0x00000004ff0075a7 */ /* 0x0000620008020144 */
[----:B------:R-:W-:Y:S05]  /*1eb0*/  @!P0 BRA `(.L_x_28) ;  /* 0x0000000000048947 */ /* 0x000fea0003800000 */
[----:B------:R-:W-:Y:S01]  /*1ec0*/  BPT.TRAP 0x1 ;  /* 0x000000040000795c */ /* 0x000fe20000300000 */
.L_x_28:
[----:B-1----:R-:W-:Y:S05]  /*1ed0*/  @P1 BRA `(.L_x_29) ;  /* 0x0000000000081947 */ /* 0x002fea0003800000 */
[----:B------:R-:W1:Y:S02]  /*1ee0*/  SYNCS.PHASECHK.TRANS64.TRYWAIT P1, [UR4], R4 ;  /* 0x00000004ff0075a7 */ /* 0x000e640008020144 */
[----:B-1----:R-:W-:Y:S05]  /*1ef0*/  @!P1 BRA `(.L_x_30) ;  /* 0x0000003000889947 */ /* 0x002fea0003800000 */
.L_x_29:
[----:B------:R-:W-:Y:S01]  /*1f00*/  ULEA UR9, UR8, UR44, 0xa ;  /* 0x0000002c08097291 */ /* 0x000fe2000f8e503f */
[----:B------:R-:W-:Y:S01]  /*1f10*/  WARPGROUP.ARRIVE ;  /* 0x00000000000079c5 */ /* 0x000fe20000000000 */
[----:B------:R-:W-:Y:S01]  /*1f20*/  ULEA UR10, UR8, UR45, 0x9 ;  /* 0x0000002d080a7291 */ /* 0x000fe2000f8e483f */
[----:B------:R-:W-:Y:S01]  /*1f30*/  UMOV UR5, 0x40000040 ;  /* 0x4000004000057882 */ /* 0x000fe20000000000 */
[----:B------:R-:W-:-:S03]  /*1f40*/  UMOV UR7, 0x40000040 ;  /* 0x4000004000077882 */ /* 0x000fc60000000000 */
[----:B------:R-:W-:Y:S02]  /*1f50*/  UMOV UR4, UR9 ;  /* 0x0000000900047c82 */ /* 0x000fe40008000000 */
[----:B------:R-:W-:Y:S02]  /*1f60*/  UMOV UR6, UR10 ;  /* 0x0000000a00067c82 */ /* 0x000fe40008000000 */
[----:B------:R-:W-:Y:S01]  /*1f70*/  IGMMA.64x32x32.S8.S8 R24, gdesc[UR4], R24, gsb0 ;  /* 0x01200000041879f1 */ /* 0x000fe20008041018 */
        /* <DEDUP_REMOVED lines=51> */
[----:B------:R-:W-:Y:S01]  /*22b0*/  BPT.TRAP 0x1 ;  /* 0x000000040000795c */ /* 0x000fe20000300000 */
.L_x_31:
[----:B------:R-:W-:-:S13]  /*22c0*/  ISETP.NE.AND P1, PT, R41, RZ, PT ;  /* 0x000000ff2900720c */ /* 0x000fda0003f25270 */
[----:B01----:R-:W-:-:S05]  /*22d0*/  @P1 LEA R4, R3, UR41, 0x3 ;  /* 0x0000002903041c11 */ /* 0x003fca000f8e18ff */
[----:B------:R-:W-:-:S05]  /*22e0*/  @P1 VIADD R5, R4, 0x48 ;  /* 0x0000004804051836 */ /* 0x000fca0000000000 */
[----:B------:R-:W-:-:S04]  /*22f0*/  @P1 PRMT R5, R40, 0x654, R5 ;  /* 0x0000065428051816 */ /* 0x000fc80000000005 */
[----:B------:R0:W-:Y:S01]  /*2300*/  @P1 SYNCS.ARRIVE.TRANS64.RED.A1T0 RZ, [R5+URZ], RZ ;  /* 0x000000ff05ff19a7 */ /* 0x0001e2000810043f */
[----:B------:R-:W-:-:S13]  /*2310*/  ISETP.GT.U32.AND P1, PT, R16, 0x1, PT ;  /* 0x000000011000780c */ /* 0x000fda0003f24070 */
[----:B0-----:R-:W-:Y:S05]  /*2320*/  @P1 BRA `(.L_x_32) ;  /* 0x0000000000041947 */ /* 0x001fea0003800000 */
[----:B------:R-:W-:Y:S01]  /*2330*/  BPT.TRAP 0x1 ;  /* 0x000000040000795c */ /* 0x000fe20000300000 */
.L_x_32:
[----:B------:R-:W-:Y:S01]  /*2340*/  UIADD3 UR8, UR8, 0x1, URZ ;  /* 0x0000000108087890 */ /* 0x000fe2000fffe03f */
[C---:B------:R-:W-:Y:S01]  /*2350*/  ISETP.GT.AND P2, PT, R0.reuse, 0x1, PT ;  /* 0x000000010000780c */ /* 0x040fe20003f44270 */
[----:B------:R-:W-:Y:S02]  /*2360*/  VIADD R3, R3, 0x1 ;  /* 0x0000000103037836 */ /* 0x000fe40000000000 */
[----:B------:R-:W-:Y:S01]  /*2370*/  UISETP.NE.AND UP0, UPT, UR8, 0x9, UPT ;  /* 0x000000090800788c */ /* 0x000fe2000bf05270 */
[----:B------:R-:W-:Y:S02]  /*2380*/  VIADD R0, R0, 0xffffffff ;  /* 0xffffffff00007836 */ /* 0x000fe40000000000 */
[C---:B------:R-:W-:Y:S01]  /*2390*/  ISETP.NE.AND P1, PT, R3.reuse, 0x9, PT ;  /* 0x000000090300780c */ /* 0x040fe20003f25270 */
[----:B------:R-:W-:Y:S02]  /*23a0*/  USEL UR4, URZ, 0x1, UP0 ;  /* 0x000000013f047887 */ /* 0x000fe40008000000 */
[----:B------:R-:W-:Y:S01]  /*23b0*/  USEL UR8, UR8, URZ, UP0 ;  /* 0x0000003f08087287 */ /* 0x000fe20008000000 */
[----:B------:R-:W-:-:S03]  /*23c0*/  SEL R3, R3, RZ, P1 ;  /* 0x000000ff03037207 */ /* 0x000fc60000800000 */
[----:B------:R-:W-:Y:S01]  /*23d0*/  LOP3.LUT R6, R6, UR4, RZ, 0x3c, !PT ;  /* 0x0000000406067c12 */ /* 0x000fe2000f8e3cff */
[----:B------:R-:W-:Y:S07]  /*23e0*/  @P2 BRA `(.L_x_33) ;  /* 0xfffffff8009c2947 */ /* 0x000fee000383ffff */
.L_x_26:
[----:B------:R-:W0:Y:S01]  /*23f0*/  LDC R0, c[0x0][0x28c] ;  /* 0x0000a300ff007b82 */ /* 0x000e220000000800 */
[----:B------:R1:W-:Y:S01]  /*2400*/  SYNCS.ARRIVE.TRANS64.A1T0 RZ, [R48+UR47], RZ ;  /* 0x000000ff30ff79a7 */ /* 0x0003e2000810002f */
[----:B0-----:R-:W-:-:S13]  /*2410*/  ISETP.GE.AND P1, PT, R0, 0x1, PT ;  /* 0x000000010000780c */ /* 0x001fda0003f26270 */
[----:B-1----:R-:W-:Y:S05]  /*2420*/  @!P1 BRA `(.L_x_34) ;  /* 0x0000000000449947 */ /* 0x002fea0003800000 */
[----:B------:R-:W-:Y:S05]  /*2430*/  @!P0 BRA `(.L_x_35) ;  /* 0x0000000000048947 */ /* 0x000fea0003800000 */
[----:B------:R-:W-:Y:S01]  /*2440*/  BPT.TRAP 0x1 ;  /* 0x000000040000795c */ /* 0x000fe20000300000 */
.L_x_35:
[----:B------:R-:W-:-:S13]  /*2450*/  ISETP.NE.AND P0, PT, R41, RZ, PT ;  /* 0x000000ff2900720c */ /* 0x000fda0003f05270 */
[----:B------:R-:W-:-:S05]  /*2460*/  VOTEU.ANY UP0, P0 ;  /* 0x00000000003f7886 */ /* 0x000fca0000000100 */
[----:B------:R-:W-:-:S06]  /*2470*/  @UP0 UIADD3 UR4, UR43, UR38, URZ ;  /* 0x000000262b040290 */ /* 0x000fcc000fffe03f */
[----:B------:R-:W-:Y:S02]  /*2480*/  IMAD.U32 R4, RZ, RZ, UR4 ;  /* 0x00000004ff047e24 */ /* 0x000fe4000f8e00ff */
[----:B------:R-:W-:Y:S02]  /*2490*/  IMAD.U32 R3, RZ, RZ, UR4 ;  /* 0x00000004ff037e24 */ /* 0x000fe4000f8e00ff */
[----:B------:R-:W-:-:S05]  /*24a0*/  @P0 IMAD.WIDE.U32 R4, R4, 0x38e38e39, RZ ;  /* 0x38e38e3904040825 */ /* 0x000fca00078e00ff */
[----:B------:R-:W-:-:S05]  /*24b0*/  @P0 SHF.R.U32.HI R0, RZ, 0x1, R5 ;  /* 0x00000001ff000819 */ /* 0x000fca0000011605 */
[----:B------:R-:W-:-:S05]  /*24c0*/  @P0 IMAD R0, R0, -0x9, R3 ;  /* 0xfffffff700000824 */ /* 0x000fca00078e0203 */
[----:B------:R-:W-:-:S05]  /*24d0*/  @P0 LEA R0, R0, UR41, 0x3 ;  /* 0x0000002900000c11 */ /* 0x000fca000f8e18ff */
[----:B------:R-:W-:-:S05]  /*24e0*/  @P0 VIADD R3, R0, 0x48 ;  /* 0x0000004800030836 */ /* 0x000fca0000000000 */
[----:B------:R-:W-:-:S04]  /*24f0*/  @P0 PRMT R3, R40, 0x654, R3 ;  /* 0x0000065428030816 */ /* 0x000fc80000000003 */
[----:B------:R0:W-:Y:S01]  /*2500*/  @P0 SYNCS.ARRIVE.TRANS64.RED.A1T0 RZ, [R3+URZ], RZ ;  /* 0x000000ff03ff09a7 */ /* 0x0001e2000810043f */
[----:B------:R-:W-:-:S13]  /*2510*/  ISETP.GT.U32.AND P0, PT, R16, 0x1, PT ;  /* 0x000000011000780c */ /* 0x000fda0003f04070 */
[----:B0-----:R-:W-:Y:S05]  /*2520*/  @P0 BRA `(.L_x_34) ;  /* 0x0000000000040947 */ /* 0x001fea0003800000 */
[----:B------:R-:W-:Y:S01]  /*2530*/  BPT.TRAP 0x1 ;  /* 0x000000040000795c */ /* 0x000fe20000300000 */
.L_x_34:
[----:B------:R-:W-:Y:S01]  /*2540*/  SHF.L.U32 R0, R56, 0x1f, RZ ;  /* 0x0000001f38007819 */ /* 0x000fe200000006ff */
[----:B------:R-:W-:Y:S01]  /*2550*/  UIADD3 UR38, UR46, UR38, URZ ;  /* 0x000000262e267290 */ /* 0x000fe2000fffe03f */
[----:B------:R-:W0:Y:S01]  /*2560*/  LDC R15, c[0x0][0x288] ;  /* 0x0000a200ff0f7b82 */ /* 0x000e220000000800 */
[----:B------:R-:W-:Y:S01]  /*2570*/  UISETP.GE.U32.AND UP1, UPT, UR46, 0x9, UPT ;  /* 0x000000092e00788c */ /* 0x000fe2000bf26070 */
[----:B------:R-:W-:Y:S01]  /*2580*/  IMAD.SHL.U32 R8, R46, 0x2, RZ ;  /* 0x000000022e087824 */ /* 0x000fe200078e00ff */
[----:B------:R-:W-:Y:S02]  /*2590*/  UISETP.GT.U32.AND UP0, UPT, UR38, 0x8, UPT ;  /* 0x000000082600788c */ /* 0x000fe4000bf04070 */
[----:B------:R-:W-:Y:S02]  /*25a0*/  UIMAD.WIDE.U32 UR4, UR38, 0x38e38e39, URZ ;  /* 0x38e38e39260478a5 */ /* 0x000fe4000f8e003f */
[----:B------:R-:W-:Y:S01]  /*25b0*/  UISETP.LT.U32.AND UP0, UPT, UR46, 0x9, UP0 ;  /* 0x000000092e00788c */ /* 0x000fe20008701070 */
[----:B------:R-:W1:Y:S01]  /*25c0*/  SYNCS.PHASECHK.TRANS64.TRYWAIT P0, [R49+UR42+0x10], R0 ;  /* 0x00001000310075a7 */ /* 0x000e62000800016a */
[----:B------:R-:W-:Y:S01]  /*25d0*/  USHF.R.U32.HI UR4, URZ, 0x1, UR5 ;  /* 0x000000013f047899 */ /* 0x000fe20008011605 */
[----:B------:R-:W-:Y:S01]  /*25e0*/  SHF.R.S32.HI R9, RZ, 0x1f, R8 ;  /* 0x0000001fff097819 */ /* 0x000fe20000011408 */
[----:B------:R-:W-:-:S02]  /*25f0*/  USEL UR6, URZ, 0x1, !UP0 ;  /* 0x000000013f067887 */ /* 0x000fc4000c000000 */
[----:B------:R-:W-:Y:S02]  /*2600*/  UIMAD UR38, UR4, -0x9, UR38 ;  /* 0xfffffff7042678a4 */ /* 0x000fe4000f8e0226 */
[----:B------:R-:W-:-:S04]  /*2610*/  ULOP3.LUT UR39, UR39, UR6, URZ, 0x3c, !UPT ;  /* 0x0000000627277292 */ /* 0x000fc8000f8e3c3f */
[----:B------:R-:W-:Y:S01]  /*2620*/  @UP1 ULOP3.LUT UR39, UR39, 0x1, UR4, 0x78, !UPT ;  /* 0x0000000127271892 */ /* 0x000fe2000f8e7804 */
[----:B01----:R-:W-:Y:S11]  /*2630*/  @!P0 BRA `(.L_x_36) ;  /* 0x0000002800d08947 */ /* 0x003ff60003800000 */
.L_x_103:
[----:B------:R-:W-:Y:S01]  /*2640*/  IMAD.SHL.U32 R3, R19, 0x40, RZ ;  /* 0x0000004013037824 */ /* 0x000fe200078e00ff */
[----:B------:R-:W-:Y:S01]  /*2650*/  ULDC UR6, c[0x0][0x284] ;  /* 0x0000a10000067ab9 */ /* 0x000fe20000000800 */
[----:B------:R-:W-:Y:S01]  /*2660*/  IMAD.SHL.U32 R53, R22, 0x20, RZ ;  /* 0x0000002016357824 */ /* 0x000fe200078e00ff */
[----:B------:R-:W-:Y:S01]  /*2670*/  SHF.R.S32.HI R22, RZ, 0x1f, R17 ;  /* 0x0000001fff167819 */ /* 0x000fe20000011411 */
[----:B------:R-:W-:Y:S01]  /*2680*/  ULDC.64 UR4, c[0x0][0x5d0] ;  /* 0x0001740000047ab9 */ /* 0x000fe20000000a00 */
[----:B------:R-:W-:Y:S01]  /*2690*/  ISETP.GE.AND P0, PT, R3, UR6, PT ;  /* 0x0000000603007c0c */ /* 0x000fe2000bf06270 */
[----:B------:R-:W-:Y:S01]  /*26a0*/  IMAD.WIDE.U32 R4, R17, UR4, R8 ;  /* 0x0000000411047c25 */ /* 0x000fe2000f8e0008 */
[----:B------:R-:W-:Y:S02]  /*26b0*/  SHF.R.S32.HI R14, RZ, 0x1f, R53 ;  /* 0x0000001fff0e7819 */ /* 0x000fe40000011435 */
[C---:B------:R-:W-:Y:S01]  /*26c0*/  ISETP.GE.OR P0, PT, R53.reuse, R15, P0 ;  /* 0x0000000f3500720c */ /* 0x040fe20000706670 */
[----:B0-----:R-:W-:Y:S01]  /*26d0*/  IMAD R0, R22, UR4, RZ ;  /* 0x0000000416007c24 */ /* 0x001fe2000f8e02ff */
[----:B------:R-:W-:-:S03]  /*26e0*/  IADD3 R4, P1, R53, R4, RZ ;  /* 0x0000000435047210 */ /* 0x000fc60007f3e0ff */
[----:B------:R-:W-:-:S05]  /*26f0*/  IMAD R7, R17, UR5, R0 ;  /* 0x0000000511077c24 */ /* 0x000fca000f8e0200 */
[----:B------:R-:W-:-:S03]  /*2700*/  IADD3.X R5, R14, R5, R7, P1, !PT ;  /* 0x000000050e057210 */ /* 0x000fc60000ffe407 */
[----:B------:R-:W-:Y:S05]  /*2710*/  @P0 BRA `(.L_x_37) ;  /* 0x0000000c00b00947 */ /* 0x000fea0003800000 */
[----:B------:R-:W0:Y:S01]  /*2720*/  LDC.64 R10, c[0x0][0x5c8] ;  /* 0x00017200ff0a7b82 */ /* 0x000e220000000a00 */
[----:B------:R-:W-:Y:S01]  /*2730*/  IMAD.WIDE R12, R19, 0x40, R44 ;  /* 0x00000040130c7825 */ /* 0x000fe200078e022c */
[----:B------:R-:W-:Y:S01]  /*2740*/  ULDC.64 UR4, c[0x0][0x5c0] ;  /* 0x0001700000047ab9 */ /* 0x000fe20000000a00 */
[----:B------:R-:W-:Y:S02]  /*2750*/  BSSY B0, `(.L_x_37) ;  /* 0x00000e8000007945 */ /* 0x000fe40003800000 */
[----:B------:R-:W-:Y:S02]  /*2760*/  IMAD.IADD R3, R52, 0x1, -R3 ;  /* 0x0000000134037824 */ /* 0x000fe400078e0a03 */
[-C--:B0-----:R-:W-:Y:S02]  /*2770*/  IMAD R0, R13, R10.reuse, RZ ;  /* 0x0000000a0d007224 */ /* 0x081fe400078e02ff */
[----:B------:R-:W-:-:S04]  /*2780*/  IMAD.WIDE.U32 R4, R12, R10, R4 ;  /* 0x0000000a0c047225 */ /* 0x000fc800078e0004 */
[----:B------:R-:W-:Y:S01]  /*2790*/  IMAD R7, R12, R11, R0 ;  /* 0x0000000b0c077224 */ /* 0x000fe200078e0200 */
[----:B------:R-:W-:Y:S01]  /*27a0*/  IADD3 R6, P0, R4, UR4, RZ ;  /* 0x0000000404067c10 */ /* 0x000fe2000ff1e0ff */
[----:B------:R-:W-:Y:S02]  /*27b0*/  IMAD R0, R46, -0x2, R15 ;  /* 0xfffffffe2e007824 */ /* 0x000fe400078e020f */
[----:B------:R-:W-:Y:S01]  /*27c0*/  IMAD.IADD R7, R5, 0x1, R7 ;  /* 0x0000000105077824 */ /* 0x000fe200078e0207 */
[----:B------:R-:W-:Y:S01]  /*27d0*/  LEA R4, P1, R10, R6, 0x3 ;  /* 0x000000060a047211 */ /* 0x000fe200078218ff */
[----:B------:R-:W-:-:S03]  /*27e0*/  IMAD.IADD R19, R0, 0x1, -R53 ;  /* 0x0000000100137824 */ /* 0x000fc600078e0a35 */
[----:B------:R-:W-:Y:S02]  /*27f0*/  IADD3.X R7, R7, UR5, RZ, P0, !PT ;  /* 0x0000000507077c10 */ /* 0x000fe400087fe4ff */
[----:B-----5:R-:W-:Y:S02]  /*2800*/  ISETP.NE.AND P0, PT, R43, RZ, PT ;  /* 0x000000ff2b00720c */ /* 0x020fe40003f05270 */
[----:B------:R-:W-:-:S11]  /*2810*/  LEA.HI.X R5, R10, R7, R11, 0x3, P1 ;  /* 0x000000070a057211 */ /* 0x000fd600008f1c0b */
[----:B------:R-:W-:Y:S05]  /*2820*/  @!P0 BRA `(.L_x_38) ;  /* 0x0000000800a08947 */ /* 0x000fea0003800000 */
[----:B------:R-:W0:Y:S01]  /*2830*/  LDC.64 R20, c[0x0][0x5b0] ;  /* 0x00016c00ff147b82 */ /* 0x000e220000000a00 */
[----:B------:R-:W-:Y:S01]  /*2840*/  ULDC.64 UR4, c[0x0][0x5b8] ;  /* 0x00016e0000047ab9 */ /* 0x000fe20000000a00 */
[----:B------:R-:W-:Y:S01]  /*2850*/  ISETP.GE.AND P1, PT, R3, 0x1, PT ;  /* 0x000000010300780c */ /* 0x000fe20003f26270 */
[----:B------:R-:W-:Y:S01]  /*2860*/  IMAD.WIDE.U32 R8, R17, UR4, R8 ;  /* 0x0000000411087c25 */ /* 0x000fe2000f8e0008 */
[----:B------:R-:W-:Y:S02]  /*2870*/  BSSY B1, `(.L_x_39) ;  /* 0x000000e000017945 */ /* 0x000fe40003800000 */
[----:B------:R-:W-:Y:S01]  /*2880*/  ISETP.LT.OR P5, PT, R19, 0x1, !P1 ;  /* 0x000000011300780c */ /* 0x000fe20004fa1670 */
[----:B------:R-:W-:Y:S01]  /*2890*/  IMAD R0, R22, UR4, RZ ;  /* 0x0000000416007c24 */ /* 0x000fe2000f8e02ff */
[----:B------:R-:W1:Y:S01]  /*28a0*/  LDC.64 R54, c[0x0][0x5a8] ;  /* 0x00016a00ff367b82 */ /* 0x000e620000000a00 */
[----:B------:R-:W-:Y:S02]  /*28b0*/  IADD3 R10, P0, R53, R8, RZ ;  /* 0x00000008350a7210 */ /* 0x000fe40007f1e0ff */
[----:B------:R-:W-:-:S05]  /*28c0*/  IMAD R17, R17, UR5, R0 ;  /* 0x0000000511117c24 */ /* 0x000fca000f8e0200 */
[----:B------:R-:W-:Y:S01]  /*28d0*/  IADD3.X R11, R14, R9, R17, P0, !PT ;  /* 0x000000090e0b7210 */ /* 0x000fe200007fe411 */
[-C--:B0-----:R-:W-:Y:S02]  /*28e0*/  IMAD R0, R13, R20.reuse, RZ ;  /* 0x000000140d007224 */ /* 0x081fe400078e02ff */
[----:B------:R-:W-:-:S04]  /*28f0*/  IMAD.WIDE.U32 R8, R12, R20, R10 ;  /* 0x000000140c087225 */ /* 0x000fc800078e000a */
[----:B------:R-:W-:Y:S01]  /*2900*/  IMAD R17, R12, R21, R0 ;  /* 0x000000150c117224 */ /* 0x000fe200078e0200 */
[----:B-1----:R-:W-:-:S04]  /*2910*/  IADD3 R14, P0, R8, R54, RZ ;  /* 0x00000036080e7210 */ /* 0x002fc80007f1e0ff */
[----:B------:R-:W-:Y:S01]  /*2920*/  IADD3.X R15, R55, R9, R17, P0, !PT ;  /* 0x00000009370f7210 */ /* 0x000fe200007fe411 */
[----:B------:R-:W-:Y:S08]  /*2930*/  @P5 BRA `(.L_x_40) ;  /* 0x0000000000045947 */ /* 0x000ff00003800000 */
[----:B------:R0:W5:Y:S02]  /*2940*/  LDG.E.U8 R51, desc[UR36][R14.64] ;  /* 0x000000240e337981 */ /* 0x000164000c1e1100 */
.L_x_40:
[----:B------:R-:W-:Y:S05]  /*2950*/  BSYNC B1 ;  /* 0x0000000000017941 */ /* 0x000fea0003800000 */
.L_x_39:
[----:B-----5:R-:W-:Y:S01]  /*2960*/  LOP3.LUT R0, R51, 0xffff, RZ, 0xc0, !PT ;  /* 0x0000ffff33007812 */ /* 0x020fe200078ec0ff */
[----:B------:R-:W-:Y:S01]  /*2970*/  IMAD.SHL.U32 R8, R20, 0x8, RZ ;  /* 0x0000000814087824 */ /* 0x000fe200078e00ff */
[----:B------:R-:W-:Y:S01]  /*2980*/  ISETP.GE.AND P0, PT, R3, 0x9, PT ;  /* 0x000000090300780c */ /* 0x000fe20003f06270 */
[----:B------:R-:W-:Y:S01]  /*2990*/  BSSY B1, `(.L_x_41) ;  /* 0x000000e000017945 */ /* 0x000fe20003800000 */
[----:B------:R-:W-:Y:S02]  /*29a0*/  PRMT R0, R0, 0x8880, RZ ;  /* 0x0000888000007816 */ /* 0x000fe400000000ff */
[----:B------:R-:W-:Y:S02]  /*29b0*/  ISETP.LT.OR P2, PT, R19, 0x2, !P1 ;  /* 0x000000021300780c */ /* 0x000fe40004f41670 */
[----:B------:R-:W-:Y:S01]  /*29c0*/  SHF.L.U64.HI R9, R20, 0x3, R21 ;  /* 0x0000000314097819 */ /* 0x000fe20000010215 */
[----:B------:R-:W-:-:S04]  /*29d0*/  IMAD R3, R0, R43, RZ ;  /* 0x0000002b00037224 */ /* 0x000fc800078e02ff */
[----:B------:R-:W-:Y:S02]  /*29e0*/  @!P5 IMAD R13, R24, R42, R3 ;  /* 0x0000002a180dd224 */ /* 0x000fe400078e0203 */
[----:B------:R-:W-:-:S03]  /*29f0*/  IMAD.WIDE.U32 R8, R12, R20, R8 ;  /* 0x000000140c087225 */ /* 0x000fc600078e0008 */
[----:B------:R1:W-:Y:S01]  /*2a00*/  @!P5 STG.E.U8 desc[UR36][R6.64], R13 ;  /* 0x0000000d0600d986 */ /* 0x0003e2000c101124 */
[----:B------:R-:W-:Y:S01]  /*2a10*/  IMAD.IADD R12, R17, 0x1, R9 ;  /* 0x00000001110c7824 */ /* 0x000fe200078e0209 */
[----:B------:R-:W-:Y:S01]  /*2a20*/  IADD3 R8, P3, P4, R10, R54, R8 ;  /* 0x000000360a087210 */ /* 0x000fe20007c7e008 */
[----:B------:R-:W-:-:S12]  /*2a30*/  @P2 BRA `(.L_x_42) ;  /* 0x00000000000c2947 */ /* 0x000fd80003800000 */
[----:B------:R-:W2:Y:S02]  /*2a40*/  LDG.E.U8 R51, desc[UR36][R14.64+0x1] ;  /* 0x000001240e337981 */ /* 0x000ea4000c1e1100 */
[----:B--2---:R-:W-:-:S05]  /*2a50*/  PRMT R0, R51, 0x8880, RZ ;  /* 0x0000888033007816 */ /* 0x004fca00000000ff */
[----:B------:R-:W-:-:S07]  /*2a60*/  IMAD R3, R0, R43, RZ ;  /* 0x0000002b00037224 */ /* 0x000fce00078e02ff */
.L_x_42:
[----:B------:R-:W-:Y:S05]  /*2a70*/  BSYNC B1 ;  /* 0x0000000000017941 */ /* 0x000fea0003800000 */
.L_x_41:
[----:B------:R-:W-:Y:S01]  /*2a80*/  ISETP.LT.OR P5, PT, R19, 0x1, !P0 ;  /* 0x000000011300780c */ /* 0x000fe200047a1670 */
[----:B------:R-:W-:Y:S01]  /*2a90*/  @!P2 IMAD R25, R25, R42, R3 ;  /* 0x0000002a1919a224 */ /* 0x000fe200078e0203 */
[----:B------:R-:W-:Y:S01]  /*2aa0*/  BSSY B1, `(.L_x_43) ;  /* 0x000000a000017945 */ /* 0x000fe20003800000 */
[----:B------:R-:W-:Y:S02]  /*2ab0*/  IADD3.X R9, R11, R55, R12, P3, P4 ;  /* 0x000000370b097210 */ /* 0x000fe40001fe840c */
[C---:B------:R-:W-:Y:S01]  /*2ac0*/  ISETP.LT.OR P3, PT, R19.reuse, 0x2, !P0 ;  /* 0x000000021300780c */ /* 0x040fe20004761670 */
[----:B------:R2:W-:Y:S01]  /*2ad0*/  @!P2 STG.E.U8 desc[UR36][R6.64+0x1], R25 ;  /* 0x000001190600a986 */ /* 0x0005e2000c101124 */
[C---:B------:R-:W-:Y:S02]  /*2ae0*/  ISETP.LT.OR P4, PT, R19.reuse, 0x9, !P1 ;  /* 0x000000091300780c */ /* 0x040fe40004f81670 */
[----:B------:R-:W-:-:S04]  /*2af0*/  ISETP.LT.OR P2, PT, R19, 0xa, !P1 ;  /* 0x0000000a1300780c */ /* 0x000fc80004f41670 */
[----:B------:R-:W-:Y:S09]  /*2b00*/  @P5 BRA `(.L_x_44) ;  /* 0x00000000000c5947 */ /* 0x000ff20003800000 */
[----:B------:R-:W3:Y:S02]  /*2b10*/  LDG.E.U8 R51, desc[UR36][R8.64] ;  /* 0x0000002408337981 */ /* 0x000ee4000c1e1100 */
[----:B---3--:R-:W-:-:S05]  /*2b20*/  PRMT R0, R51, 0x8880, RZ ;  /* 0x0000888033007816 */ /* 0x008fca00000000ff */
[----:B------:R-:W-:-:S07]  /*2b30*/  IMAD R3, R0, R43, RZ ;  /* 0x0000002b00037224 */ /* 0x000fce00078e02ff */
.L_x_44:
[----:B------:R-:W-:Y:S05]  /*2b40*/  BSYNC B1 ;  /* 0x0000000000017941 */ /* 0x000fea0003800000 */
.L_x_43:
[----:B------:R-:W-:Y:S01]  /*2b50*/  @!P5 IMAD R11, R26, R42, R3 ;  /* 0x0000002a1a0bd224 */ /* 0x000fe200078e0203 */
[----:B------:R-:W-:Y:S04]  /*2b60*/  BSSY B1, `(.L_x_45) ;  /* 0x0000006000017945 */ /* 0x000fe80003800000 */
[----:B------:R3:W-:Y:S01]  /*2b70*/  @!P5 STG.E.U8 desc[UR36][R4.64], R11 ;  /* 0x0000000b0400d986 */ /* 0x0007e2000c101124 */
[----:B------:R-:W-:Y:S05]  /*2b80*/  @P3 BRA `(.L_x_46) ;  /* 0x00000000000c3947 */ /* 0x000fea0003800000 */
[----:B------:R-:W4:Y:S02]  /*2b90*/  LDG.E.U8 R51, desc[UR36][R8.64+0x1] ;  /* 0x0000012408337981 */ /* 0x000f24000c1e1100 */
[----:B----4-:R-:W-:-:S05]  /*2ba0*/  PRMT R0, R51, 0x8880, RZ ;  /* 0x0000888033007816 */ /* 0x010fca00000000ff */
[----:B------:R-:W-:-:S07]  /*2bb0*/  IMAD R3, R0, R43, RZ ;  /* 0x0000002b00037224 */ /* 0x000fce00078e02ff */
.L_x_46:
[----:B------:R-:W-:Y:S05]  /*2bc0*/  BSYNC B1 ;  /* 0x0000000000017941 */ /* 0x000fea0003800000 */
.L_x_45:
[----:B------:R-:W-:Y:S01]  /*2bd0*/  @!P3 IMAD R27, R27, R42, R3 ;  /* 0x0000002a1b1bb224 */ /* 0x000fe200078e0203 */
[----:B------:R-:W-:Y:S04]  /*2be0*/  BSSY B1, `(.L_x_47) ;  /* 0x0000006000017945 */ /* 0x000fe80003800000 */
[----:B------:R4:W-:Y:S01]  /*2bf0*/  @!P3 STG.E.U8 desc[UR36][R4.64+0x1], R27 ;  /* 0x0000011b0400b986 */ /* 0x0009e2000c101124 */
[----:B------:R-:W-:Y:S05]  /*2c00*/  @P4 BRA `(.L_x_48) ;  /* 0x00000000000c4947 */ /* 0x000fea0003800000 */
[----:B------:R-:W5:Y:S02]  /*2c10*/  LDG.E.U8 R51, desc[UR36][R14.64+0x8] ;  /* 0x000008240e337981 */ /* 0x000f64000c1e1100 */
[----:B-----5:R-:W-:-:S05]  /*2c20*/  PRMT R0, R51, 0x8880, RZ ;  /* 0x0000888033007816 */ /* 0x020fca00000000ff */
[----:B------:R-:W-:-:S07]  /*2c30*/  IMAD R3, R0, R43, RZ ;  /* 0x0000002b00037224 */ /* 0x000fce00078e02ff */
.L_x_48:
[----:B------:R-:W-:Y:S05]  /*2c40*/  BSYNC B1 ;  /* 0x0000000000017941 */ /* 0x000fea0003800000 */
.L_x_47:
[----:B---3--:R-:W-:Y:S01]  /*2c50*/  @!P4 IMAD R11, R28, R42, R3 ;  /* 0x0000002a1c0bc224 */ /* 0x008fe200078e0203 */
[----:B------:R-:W-:Y:S04]  /*2c60*/  BSSY B1, `(.L_x_49) ;  /* 0x0000006000017945 */ /* 0x000fe80003800000 */
[----:B------:R3:W-:Y:S01]  /*2c70*/  @!P4 STG.E.U8 desc[UR36][R6.64+0x8], R11 ;  /* 0x0000080b0600c986 */ /* 0x0007e2000c101124 */
[----:B------:R-:W-:Y:S05]  /*2c80*/  @P2 BRA `(.L_x_50) ;  /* 0x00000000000c2947 */ /* 0x000fea0003800000 */
[----:B------:R-:W5:Y:S02]  /*2c90*/  LDG.E.U8 R51, desc[UR36][R14.64+0x9] ;  /* 0x000009240e337981 */ /* 0x000f64000c1e1100 */
[----:B-----5:R-:W-:-:S05]  /*2ca0*/  PRMT R0, R51, 0x8880, RZ ;  /* 0x0000888033007816 */ /* 0x020fca00000000ff */
[----:B------:R-:W-:-:S07]  /*2cb0*/  IMAD R3, R0, R43, RZ ;  /* 0x0000002b00037224 */ /* 0x000fce00078e02ff */
.L_x_50:
[----:B------:R-:W-:Y:S05]  /*2cc0*/  BSYNC B1 ;  /* 0x0000000000017941 */ /* 0x000fea0003800000 */
.L_x_49:
[----:B------:R-:W-:Y:S01]  /*2cd0*/  ISETP.LT.OR P4, PT, R19, 0x9, !P0 ;  /* 0x000000091300780c */ /* 0x000fe20004781670 */
[----:B------:R-:W-:Y:S01]  /*2ce0*/  @!P2 IMAD R29, R29, R42, R3 ;  /* 0x0000002a1d1da224 */ /* 0x000fe200078e0203 */
[----:B------:R-:W-:Y:S01]  /*2cf0*/  BSSY B1, `(.L_x_51) ;  /* 0x0000009000017945 */ /* 0x000fe20003800000 */
[C---:B------:R-:W-:Y:S02]  /*2d00*/  ISETP.LT.OR P3, PT, R19.reuse, 0xa, !P0 ;  /* 0x0000000a1300780c */ /* 0x040fe40004761670 */
[C---:B------:R-:W-:Y:S01]  /*2d10*/  ISETP.LT.OR P5, PT, R19.reuse, 0x11, !P1 ;  /* 0x000000111300780c */ /* 0x040fe20004fa1670 */
[----:B------:R0:W-:Y:S01]  /*2d20*/  @!P2 STG.E.U8 desc[UR36][R6.64+0x9], R29 ;  /* 0x0000091d0600a986 */ /* 0x0001e2000c101124 */
[----:B------:R-:W-:-:S06]  /*2d30*/  ISETP.LT.OR P2, PT, R19, 0x12, !P1 ;  /* 0x000000121300780c */ /* 0x000fcc0004f41670 */
[----:B------:R-:W-:Y:S07]  /*2d40*/  @P4 BRA `(.L_x_52) ;  /* 0x00000000000c4947 */ /* 0x000fee0003800000 */
[----:B------:R-:W5:Y:S02]  /*2d50*/  LDG.E.U8 R51, desc[UR36][R8.64+0x8] ;  /* 0x0000082408337981 */ /* 0x000f64000c1e1100 */
[----:B-----5:R-:W-:-:S05]  /*2d60*/  PRMT R0, R51, 0x8880, RZ ;  /* 0x0000888033007816 */ /* 0x020fca00000000ff */
[----:B------:R-:W-:-:S07]  /*2d70*/  IMAD R3, R0, R43, RZ ;  /* 0x0000002b00037224 */ /* 0x000fce00078e02ff */
.L_x_52:
[----:B------:R-:W-:Y:S05]  /*2d80*/  BSYNC B1 ;  /* 0x0000000000017941 */ /* 0x000fea0003800000 */
.L_x_51:
[----:B---3--:R-:W-:Y:S01]  /*2d90*/  @!P4 IMAD R11, R30, R42, R3 ;  /* 0x0000002a1e0bc224 */ /* 0x008fe200078e0203 */
[----:B------:R-:W-:Y:S04]  /*2da0*/  BSSY B1, `(.L_x_53) ;  /* 0x0000006000017945 */ /* 0x000fe80003800000 */
[----:B------:R3:W-:Y:S01]  /*2db0*/  @!P4 STG.E.U8 desc[UR36][R4.64+0x8], R11 ;  /* 0x0000080b0400c986 */ /* 0x0007e2000c101124 */
[----:B------:R-:W-:Y:S05]  /*2dc0*/  @P3 BRA `(.L_x_54) ;  /* 0x00000000000c3947 */ /* 0x000fea0003800000 */
[----:B------:R-:W5:Y:S02]  /*2dd0*/  LDG.E.U8 R51, desc[UR36][R8.64+0x9] ;  /* 0x0000092408337981 */ /* 0x000f64000c1e1100 */
[----:B-----5:R-:W-:-:S05]  /*2de0*/  PRMT R0, R51, 0x8880, RZ ;  /* 0x0000888033007816 */ /* 0x020fca00000000ff */
[----:B------:R-:W-:-:S07]  /*2df0*/  IMAD R3, R0, R43, RZ ;  /* 0x0000002b00037224 */ /* 0x000fce00078e02ff */
.L_x_54:
[----:B------:R-:W-:Y:S05]  /*2e00*/  BSYNC B1 ;  /* 0x0000000000017941 */ /* 0x000fea0003800000 */
.L_x_53:
[----:B------:R-:W-:Y:S01]  /*2e10*/  @!P3 IMAD R31, R31, R42, R3 ;  /* 0x0000002a1f1fb224 */ /* 0x000fe200078e0203 */
[----:B------:R-:W-:Y:S04]  /*2e20*/  BSSY B1, `(.L_x_55) ;  /* 0x0000006000017945 */ /* 0x000fe80003800000 */
[----:B------:R0:W-:Y:S01]  /*2e30*/  @!P3 STG.E.U8 desc[UR36][R4.64+0x9], R31 ;  /* 0x0000091f0400b986 */ /* 0x0001e2000c101124 */
[----:B------:R-:W-:Y:S05]  /*2e40*/  @P5 BRA `(.L_x_56) ;  /* 0x00000000000c5947 */ /* 0x000fea0003800000 */
[----:B------:R-:W5:Y:S02]  /*2e50*/  LDG.E.U8 R51, desc[UR36][R14.64+0x10] ;  /* 0x000010240e337981 */ /* 0x000f64000c1e1100 */
[----:B-----5:R-:W-:-:S05]  /*2e60*/  PRMT R0, R51, 0x8880, RZ ;  /* 0x0000888033007816 */ /* 0x020fca00000000ff */
[----:B------:R-:W-:-:S07]  /*2e70*/  IMAD R3, R0, R43, RZ ;  /* 0x0000002b00037224 */ /* 0x000fce00078e02ff */
.L_x_56:
[----:B------:R-:W-:Y:S05]  /*2e80*/  BSYNC B1 ;  /* 0x0000000000017941 */ /* 0x000fea0003800000 */
.L_x_55:
[----:B---3--:R-:W-:Y:S01]  /*2e90*/  @!P5 IMAD R11, R32, R42, R3 ;  /* 0x0000002a200bd224 */ /* 0x008fe200078e0203 */
[----:B------:R-:W-:Y:S04]  /*2ea0*/  BSSY B1, `(.L_x_57) ;  /* 0x0000006000017945 */ /* 0x000fe80003800000 */
[----:B------:R3:W-:Y:S01]  /*2eb0*/  @!P5 STG.E.U8 desc[UR36][R6.64+0x10], R11 ;  /* 0x0000100b0600d986 */ /* 0x0007e2000c101124 */
[----:B------:R-:W-:Y:S05]  /*2ec0*/  @P2 BRA `(.L_x_58) ;  /* 0x00000000000c2947 */ /* 0x000fea0003800000 */
[----:B------:R-:W5:Y:S02]  /*2ed0*/  LDG.E.U8 R51, desc[UR36][R14.64+0x11] ;  /* 0x000011240e337981 */ /* 0x000f64000c1e1100 */
[----:B-----5:R-:W-:-:S05]  /*2ee0*/  PRMT R0, R51, 0x8880, RZ ;  /* 0x0000888033007816 */ /* 0x020fca00000000ff */
[----:B------:R-:W-:-:S07]  /*2ef0*/  IMAD R3, R0, R43, RZ ;  /* 0x0000002b00037224 */ /* 0x000fce00078e02ff */
.L_x_58:
[----:B------:R-:W-:Y:S05]  /*2f00*/  BSYNC B1 ;  /* 0x0000000000017941 */ /* 0x000fea0003800000 */
.L_x_57:
[----:B------:R-:W-:Y:S01]  /*2f10*/  ISETP.LT.OR P4, PT, R19, 0x11, !P0 ;  /* 0x000000111300780c */ /* 0x000fe20004781670 */
[----:B------:R-:W-:Y:S01]  /*2f20*/  @!P2 IMAD R33, R33, R42, R3 ;  /* 0x0000002a2121a224 */ /* 0x000fe200078e0203 */
[----:B------:R-:W-:Y:S01]  /*2f30*/  BSSY B1, `(.L_x_59) ;  /* 0x000000a000017945 */ /* 0x000fe20003800000 */
[C---:B------:R-:W-:Y:S02]  /*2f40*/  ISETP.LT.OR P3, PT, R19.reuse, 0x12, !P0 ;  /* 0x000000121300780c */ /* 0x040fe40004761670 */
[C---:B------:R-:W-:Y:S01]  /*2f50*/  ISETP.LT.OR P5, PT, R19.reuse, 0x19, !P0 ;  /* 0x000000191300780c */ /* 0x040fe200047a1670 */
[----:B------:R0:W-:Y:S01]  /*2f60*/  @!P2 STG.E.U8 desc[UR36][R6.64+0x11], R33 ;  /* 0x000011210600a986 */ /* 0x0001e2000c101124 */
[C---:B------:R-:W-:Y:S02]  /*2f70*/  ISETP.LT.OR P2, PT, R19.reuse, 0x19, !P1 ;  /* 0x000000191300780c */ /* 0x040fe40004f41670 */
[----:B------:R-:W-:-:S04]  /*2f80*/  ISETP.LT.OR P1, PT, R19, 0x1a, !P1 ;  /* 0x0000001a1300780c */ /* 0x000fc80004f21670 */
[----:B------:R-:W-:Y:S09]  /*2f90*/  @P4 BRA `(.L_x_60) ;  /* 0x00000000000c4947 */ /* 0x000ff20003800000 */
[----:B------:R-:W5:Y:S02]  /*2fa0*/  LDG.E.U8 R51, desc[UR36][R8.64+0x10] ;  /* 0x0000102408337981 */ /* 0x000f64000c1e1100 */
[----:B-----5:R-:W-:-:S05]  /*2fb0*/  PRMT R0, R51, 0x8880, RZ ;  /* 0x0000888033007816 */ /* 0x020fca00000000ff */
[----:B------:R-:W-:-:S07]  /*2fc0*/  IMAD R3, R0, R43, RZ ;  /* 0x0000002b00037224 */ /* 0x000fce00078e02ff */
.L_x_60:
[----:B------:R-:W-:Y:S05]  /*2fd0*/  BSYNC B1 ;  /* 0x0000000000017941 */ /* 0x000fea0003800000 */
.L_x_59:
[----:B---3--:R-:W-:Y:S01]  /*2fe0*/  @!P4 IMAD R11, R34, R42, R3 ;  /* 0x0000002a220bc224 */ /* 0x008fe200078e0203 */
[----:B------:R-:W-:Y:S04]  /*2ff0*/  BSSY B1, `(.L_x_61) ;  /* 0x0000006000017945 */ /* 0x000fe80003800000 */
[----:B------:R3:W-:Y:S01]  /*3000*/  @!P4 STG.E.U8 desc[UR36][R4.64+0x10], R11 ;  /* 0x0000100b0400c986 */ /* 0x0007e2000c101124 */
[----:B------:R-:W-:Y:S05]  /*3010*/  @P3 BRA `(.L_x_62) ;  /* 0x00000000000c3947 */ /* 0x000fea0003800000 */
[----:B------:R-:W5:Y:S02]  /*3020*/  LDG.E.U8 R51, desc[UR36][R8.64+0x11] ;  /* 0x0000112408337981 */ /* 0x000f64000c1e1100 */
[----:B-----5:R-:W-:-:S05]  /*3030*/  PRMT R0, R51, 0x8880, RZ ;  /* 0x0000888033007816 */ /* 0x020fca00000000ff */
[----:B------:R-:W-:-:S07]  /*3040*/  IMAD R3, R0, R43, RZ ;  /* 0x0000002b00037224 */ /* 0x000fce00078e02ff */
.L_x_62:
[----:B------:R-:W-:Y:S05]  /*3050*/  BSYNC B1 ;  /* 0x0000000000017941 */ /* 0x000fea0003800000 */
.L_x_61:
[----:B------:R-:W-:Y:S01]  /*3060*/  @!P3 IMAD R35, R35, R42, R3 ;  /* 0x0000002a2323b224 */ /* 0x000fe200078e0203 */
[----:B------:R-:W-:Y:S04]  /*3070*/  BSSY B1, `(.L_x_63) ;  /* 0x0000006000017945 */ /* 0x000fe80003800000 */
[----:B------:R0:W-:Y:S01]  /*3080*/  @!P3 STG.E.U8 desc[UR36][R4.64+0x11], R35 ;  /* 0x000011230400b986 */ /* 0x0001e2000c101124 */
[----:B------:R-:W-:Y:S05]  /*3090*/  @P2 BRA `(.L_x_64) ;  /* 0x00000000000c2947 */ /* 0x000fea0003800000 */
[----:B------:R-:W5:Y:S02]  /*30a0*/  LDG.E.U8 R51, desc[UR36][R14.64+0x18] ;  /* 0x000018240e337981 */ /* 0x000f64000c1e1100 */
[----:B-----5:R-:W-:-:S05]  /*30b0*/  PRMT R0, R51, 0x8880, RZ ;  /* 0x0000888033007816 */ /* 0x020fca00000000ff */
[----:B------:R-:W-:-:S07]  /*30c0*/  IMAD R3, R0, R43, RZ ;  /* 0x0000002b00037224 */ /* 0x000fce00078e02ff */
.L_x_64:
[----:B------:R-:W-:Y:S05]  /*30d0*/  BSYNC B1 ;  /* 0x0000000000017941 */ /* 0x000fea0003800000 */
.L_x_63:
[----:B---3--:R-:W-:Y:S01]  /*30e0*/  @!P2 IMAD R11, R36, R42, R3 ;  /* 0x0000002a240ba224 */ /* 0x008fe200078e0203 */
[----:B------:R-:W-:Y:S04]  /*30f0*/  BSSY B1, `(.L_x_65) ;  /* 0x0000006000017945 */ /* 0x000fe80003800000 */
[----:B------:R3:W-:Y:S01]  /*3100*/  @!P2 STG.E.U8 desc[UR36][R6.64+0x18], R11 ;  /* 0x0000180b0600a986 */ /* 0x0007e2000c101124 */
[----:B------:R-:W-:Y:S05]  /*3110*/  @P1 BRA `(.L_x_66) ;  /* 0x00000000000c1947 */ /* 0x000fea0003800000 */
[----:B------:R-:W5:Y:S02]  /*3120*/  LDG.E.U8 R51, desc[UR36][R14.64+0x19] ;  /* 0x000019240e337981 */ /* 0x000f64000c1e1100 */
[----:B-----5:R-:W-:-:S05]  /*3130*/  PRMT R0, R51, 0x8880, RZ ;  /* 0x0000888033007816 */ /* 0x020fca00000000ff */
[----:B------:R-:W-:-:S07]  /*3140*/  IMAD R3, R0, R43, RZ ;  /* 0x0000002b00037224 */ /* 0x000fce00078e02ff */
.L_x_66:
[----:B------:R-:W-:Y:S05]  /*3150*/  BSYNC B1 ;  /* 0x0000000000017941 */ /* 0x000fea0003800000 */
.L_x_65:
[----:B------:R-:W-:Y:S01]  /*3160*/  @!P1 IMAD R37, R37, R42, R3 ;  /* 0x0000002a25259224 */ /* 0x000fe200078e0203 */
[----:B------:R-:W-:Y:S04]  /*3170*/  BSSY B1, `(.L_x_67) ;  /* 0x0000006000017945 */ /* 0x000fe80003800000 */
[----:B------:R0:W-:Y:S01]  /*3180*/  @!P1 STG.E.U8 desc[UR36][R6.64+0x19], R37 ;  /* 0x0000192506009986 */ /* 0x0001e2000c101124 */
[----:B------:R-:W-:Y:S05]  /*3190*/  @P5 BRA `(.L_x_68) ;  /* 0x00000000000c5947 */ /* 0x000fea0003800000 */
[----:B------:R-:W5:Y:S02]  /*31a0*/  LDG.E.U8 R51, desc[UR36][R8.64+0x18] ;  /* 0x0000182408337981 */ /* 0x000f64000c1e1100 */
[----:B-----5:R-:W-:-:S05]  /*31b0*/  PRMT R0, R51, 0x8880, RZ ;  /* 0x0000888033007816 */ /* 0x020fca00000000ff */
[----:B------:R-:W-:-:S07]  /*31c0*/  IMAD R3, R0, R43, RZ ;  /* 0x0000002b00037224 */ /* 0x000fce00078e02ff */
.L_x_68:
[----:B------:R-:W-:Y:S05]  /*31d0*/  BSYNC B1 ;  /* 0x0000000000017941 */ /* 0x000fea0003800000 */
.L_x_67:
[----:B0123--:R-:W-:Y:S01]  /*31e0*/  @!P5 IMAD R7, R38, R42, R3 ;  /* 0x0000002a2607d224 */ /* 0x00ffe200078e0203 */
[----:B------:R-:W-:Y:S01]  /*31f0*/  ISETP.LT.OR P0, PT, R19, 0x1a, !P0 ;  /* 0x0000001a1300780c */ /* 0x000fe20004701670 */
[----:B------:R-:W-:Y:S03]  /*3200*/  BSSY B1, `(.L_x_69) ;  /* 0x0000006000017945 */ /* 0x000fe60003800000 */
[----:B------:R0:W-:Y:S09]  /*3210*/  @!P5 STG.E.U8 desc[UR36][R4.64+0x18], R7 ;  /* 0x000018070400d986 */ /* 0x0001f2000c101124 */
[----:B------:R-:W-:Y:S05]  /*3220*/  @P0 BRA `(.L_x_70) ;  /* 0x00000000000c0947 */ /* 0x000fea0003800000 */
[----:B------:R-:W2:Y:S02]  /*3230*/  LDG.E.U8 R51, desc[UR36][R8.64+0x19] ;  /* 0x0000192408337981 */ /* 0x000ea4000c1e1100 */
[----:B--2---:R-:W-:-:S05]  /*3240*/  PRMT R0, R51, 0x8880, RZ ;  /* 0x0000888033007816 */ /* 0x004fca00000000ff */
[----:B------:R-:W-:-:S07]  /*3250*/  IMAD R3, R0, R43, RZ ;  /* 0x0000002b00037224 */ /* 0x000fce00078e02ff */
.L_x_70:
[----:B------:R-:W-:Y:S05]  /*3260*/  BSYNC B1 ;  /* 0x0000000000017941 */ /* 0x000fea0003800000 */
.L_x_69:
[----:B------:R-:W-:Y:S01]  /*3270*/  IMAD R3, R39, R42, R3 ;  /* 0x0000002a27037224 */ /* 0x000fe200078e0203 */
[----:B------:R-:W-:Y:S06]  /*3280*/  @P0 BRA `(.L_x_71) ;  /* 0x0000000000d00947 */ /* 0x000fec0003800000 */
[----:B------:R2:W-:Y:S01]  /*3290*/  STG.E.U8 desc[UR36][R4.64+0x19], R3 ;  /* 0x0000190304007986 */ /* 0x0005e2000c101124 */
[----:B------:R-:W-:Y:S05]  /*32a0*/  BRA `(.L_x_71) ;  /* 0x0000000000c87947 */ /* 0x000fea0003800000 */
.L_x_38:
[C---:B------:R-:W-:Y:S02]  /*32b0*/  ISETP.GE.AND P1, PT, R3.reuse, 0x1, PT ;  /* 0x000000010300780c */ /* 0x040fe40003f26270 */
[----:B------:R-:W-:Y:S02]  /*32c0*/  ISETP.GE.AND P0, PT, R3, 0x9, PT ;  /* 0x000000090300780c */ /* 0x000fe40003f06270 */
[C---:B------:R-:W-:Y:S02]  /*32d0*/  ISETP.LT.OR P4, PT, R19.reuse, 0x1, !P1 ;  /* 0x000000011300780c */ /* 0x040fe40004f81670 */
[C---:B------:R-:W-:Y:S02]  /*32e0*/  ISETP.LT.OR P3, PT, R19.reuse, 0x2, !P1 ;  /* 0x000000021300780c */ /* 0x040fe40004f61670 */
[C---:B------:R-:W-:Y:S02]  /*32f0*/  ISETP.LT.OR P2, PT, R19.reuse, 0x1, !P0 ;  /* 0x000000011300780c */ /* 0x040fe40004741670 */
[----:B------:R-:W-:-:S07]  /*3300*/  ISETP.LT.OR P5, PT, R19, 0x2, !P0 ;  /* 0x000000021300780c */ /* 0x000fce00047a1670 */
[-C--:B------:R-:W-:Y:S02]  /*3310*/  @!P4 IMAD R3, R24, R42.reuse, RZ ;  /* 0x0000002a1803c224 */ /* 0x080fe400078e02ff */
[-C--:B------:R-:W-:Y:S02]  /*3320*/  @!P3 IMAD R25, R25, R42.reuse, RZ ;  /* 0x0000002a1919b224 */ /* 0x080fe400078e02ff */
[-C--:B------:R-:W-:Y:S01]  /*3330*/  @!P2 IMAD R9, R26, R42.reuse, RZ ;  /* 0x0000002a1a09a224 */ /* 0x080fe200078e02ff */
[----:B------:R0:W-:Y:S01]  /*3340*/  @!P4 STG.E.U8 desc[UR36][R6.64], R3 ;  /* 0x000000030600c986 */ /* 0x0001e2000c101124 */
[----:B------:R-:W-:Y:S01]  /*3350*/  ISETP.LT.OR P4, PT, R19, 0x9, !P1 ;  /* 0x000000091300780c */ /* 0x000fe20004f81670 */
[----:B------:R-:W-:Y:S02]  /*3360*/  @!P5 IMAD R27, R27, R42, RZ ;  /* 0x0000002a1b1bd224 */ /* 0x000fe400078e02ff */
[----:B------:R-:W-:Y:S01]  /*3370*/  @!P3 STG.E.U8 desc[UR36][R6.64+0x1], R25 ;  /* 0x000001190600b986 */ /* 0x000fe2000c101124 */
[----:B------:R-:W-:-:S03]  /*3380*/  ISETP.LT.OR P3, PT, R19, 0xa, !P1 ;  /* 0x0000000a1300780c */ /* 0x000fc60004f61670 */
[----:B------:R1:W-:Y:S01]  /*3390*/  @!P2 STG.E.U8 desc[UR36][R4.64], R9 ;  /* 0x000000090400a986 */ /* 0x0003e2000c101124 */
[----:B------:R-:W-:-:S03]  /*33a0*/  ISETP.LT.OR P2, PT, R19, 0x9, !P0 ;  /* 0x000000091300780c */ /* 0x000fc60004741670 */
[----:B------:R-:W-:Y:S01]  /*33b0*/  @!P5 STG.E.U8 desc[UR36][R4.64+0x1], R27 ;  /* 0x0000011b0400d986 */ /* 0x000fe2000c101124 */
[----:B------:R-:W-:Y:S01]  /*33c0*/  ISETP.LT.OR P5, PT, R19, 0xa, !P0 ;  /* 0x0000000a1300780c */ /* 0x000fe200047a1670 */
[----:B------:R-:W-:-:S04]  /*33d0*/  @!P4 IMAD R11, R28, R42, RZ ;  /* 0x0000002a1c0bc224 */ /* 0x000fc800078e02ff */
[-C--:B------:R-:W-:Y:S01]  /*33e0*/  @!P3 IMAD R29, R29, R42.reuse, RZ ;  /* 0x0000002a1d1db224 */ /* 0x080fe200078e02ff */
[----:B------:R2:W-:Y:S01]  /*33f0*/  @!P4 STG.E.U8 desc[UR36][R6.64+0x8], R11 ;  /* 0x0000080b0600c986 */ /* 0x0005e2000c101124 */
[C---:B------:R-:W-:Y:S02]  /*3400*/  ISETP.LT.OR P4, PT, R19.reuse, 0x12, !P1 ;  /* 0x000000121300780c */ /* 0x040fe40004f81670 */
[-C--:B0-----:R-:W-:Y:S01]  /*3410*/  @!P2 IMAD R3, R30, R42.reuse, RZ ;  /* 0x0000002a1e03a224 */ /* 0x081fe200078e02ff */
[----:B------:R-:W-:Y:S01]  /*3420*/  @!P3 STG.E.U8 desc[UR36][R6.64+0x9], R29 ;  /* 0x0000091d0600b986 */ /* 0x000fe2000c101124 */
[----:B------:R-:W-:Y:S02]  /*3430*/  ISETP.LT.OR P3, PT, R19, 0x11, !P1 ;  /* 0x000000111300780c */ /* 0x000fe40004f61670 */
[----:B------:R-:W-:Y:S01]  /*3440*/  @!P5 IMAD R31, R31, R42, RZ ;  /* 0x0000002a1f1fd224 */ /* 0x000fe200078e02ff */
[----:B------:R-:W-:Y:S01]  /*3450*/  @!P2 STG.E.U8 desc[UR36][R4.64+0x8], R3 ;  /* 0x000008030400a986 */ /* 0x000fe2000c101124 */
[----:B------:R-:W-:-:S03]  /*3460*/  ISETP.LT.OR P2, PT, R19, 0x11, !P0 ;  /* 0x000000111300780c */ /* 0x000fc60004741670 */
[----:B------:R-:W-:Y:S01]  /*3470*/  @!P5 STG.E.U8 desc[UR36][R4.64+0x9], R31 ;  /* 0x0000091f0400d986 */ /* 0x000fe2000c101124 */
[----:B------:R-:W-:Y:S01]  /*3480*/  ISETP.LT.OR P5, PT, R19, 0x19, !P0 ;  /* 0x000000191300780c */ /* 0x000fe200047a1670 */
[----:B------:R-:W-:-:S04]  /*3490*/  @!P4 IMAD R33, R33, R42, RZ ;  /* 0x0000002a2121c224 */ /* 0x000fc800078e02ff */
[-C--:B-1----:R-:W-:Y:S01]  /*34a0*/  @!P3 IMAD R9, R32, R42.reuse, RZ ;  /* 0x0000002a2009b224 */ /* 0x082fe200078e02ff */
[----:B------:R-:W-:Y:S01]  /*34b0*/  @!P4 STG.E.U8 desc[UR36][R6.64+0x11], R33 ;  /* 0x000011210600c986 */ /* 0x000fe2000c101124 */
[C---:B------:R-:W-:Y:S02]  /*34c0*/  ISETP.LT.OR P4, PT, R19.reuse, 0x12, !P0 ;  /* 0x000000121300780c */ /* 0x040fe40004781670 */
[C---:B------:R-:W-:Y:S01]  /*34d0*/  ISETP.LT.OR P0, PT, R19.reuse, 0x1a, !P0 ;  /* 0x0000001a1300780c */ /* 0x040fe20004701670 */
[----:B------:R0:W-:Y:S01]  /*34e0*/  @!P3 STG.E.U8 desc[UR36][R6.64+0x10], R9 ;  /* 0x000010090600b986 */ /* 0x0001e2000c101124 */
[C---:B------:R-:W-:Y:S01]  /*34f0*/  ISETP.LT.OR P3, PT, R19.reuse, 0x19, !P1 ;  /* 0x000000191300780c */ /* 0x040fe20004f61670 */
[----:B--2---:R-:W-:Y:S01]  /*3500*/  @!P2 IMAD R11, R34, R42, RZ ;  /* 0x0000002a220ba224 */ /* 0x004fe200078e02ff */
[----:B------:R-:W-:-:S04]  /*3510*/  ISETP.LT.OR P1, PT, R19, 0x1a, !P1 ;  /* 0x0000001a1300780c */ /* 0x000fc80004f21670 */
[----:B------:R1:W-:Y:S03]  /*3520*/  @!P2 STG.E.U8 desc[UR36][R4.64+0x10], R11 ;  /* 0x0000100b0400a986 */ /* 0x0003e6000c101124 */
[-C--:B------:R-:W-:Y:S02]  /*3530*/  @!P4 IMAD R35, R35, R42.reuse, RZ ;  /* 0x0000002a2323c224 */ /* 0x080fe400078e02ff */
[-C--:B0-----:R-:W-:Y:S02]  /*3540*/  @!P5 IMAD R9, R38, R42.reuse, RZ ;  /* 0x0000002a2609d224 */ /* 0x081fe400078e02ff */
[-C--:B------:R-:W-:Y:S01]  /*3550*/  @!P3 IMAD R3, R36, R42.reuse, RZ ;  /* 0x0000002a2403b224 */ /* 0x080fe200078e02ff */
[----:B------:R1:W-:Y:S01]  /*3560*/  @!P4 STG.E.U8 desc[UR36][R4.64+0x11], R35 ;  /* 0x000011230400c986 */ /* 0x0003e2000c101124 */
[-C--:B------:R-:W-:Y:S02]  /*3570*/  @!P1 IMAD R37, R37, R42.reuse, RZ ;  /* 0x0000002a25259224 */ /* 0x080fe400078e02ff */
[----:B------:R-:W-:Y:S01]  /*3580*/  @!P0 IMAD R39, R39, R42, RZ ;  /* 0x0000002a27278224 */ /* 0x000fe200078e02ff */
[----:B------:R1:W-:Y:S04]  /*3590*/  @!P3 STG.E.U8 desc[UR36][R6.64+0x18], R3 ;  /* 0x000018030600b986 */ /* 0x0003e8000c101124 */
[----:B------:R1:W-:Y:S04]  /*35a0*/  @!P1 STG.E.U8 desc[UR36][R6.64+0x19], R37 ;  /* 0x0000192506009986 */ /* 0x0003e8000c101124 */
[----:B------:R1:W-:Y:S04]  /*35b0*/  @!P5 STG.E.U8 desc[UR36][R4.64+0x18], R9 ;  /* 0x000018090400d986 */ /* 0x0003e8000c101124 */
[----:B------:R1:W-:Y:S02]  /*35c0*/  @!P0 STG.E.U8 desc[UR36][R4.64+0x19], R39 ;  /* 0x0000192704008986 */ /* 0x0003e4000c101124 */
.L_x_71:
[----:B------:R-:W-:Y:S05]  /*35d0*/  BSYNC B0 ;  /* 0x0000000000007941 */ /* 0x000fea0003800000 */
.L_x_37:
[----:B012-4-:R-:W2:Y:S01]  /*35e0*/  LDL.64 R4, [R1] ;  /* 0x0000000001047983 */ /* 0x017ea20000100a00 */
[----:B------:R-:W-:Y:S01]  /*35f0*/  ULDC.64 UR4, c[0x0][0x650] ;  /* 0x0001940000047ab9 */ /* 0x000fe20000000a00 */
[----:B------:R0:W-:Y:S01]  /*3600*/  SYNCS.ARRIVE.TRANS64.A1T0 RZ, [R50+UR47], RZ ;  /* 0x000000ff32ff79a7 */ /* 0x0001e2000810002f */
[----:B------:R-:W-:Y:S01]  /*3610*/  PRMT R0, RZ, 0x7610, R0 ;  /* 0x00007610ff007816 */ /* 0x000fe20000000000 */
[----:B------:R-:W-:Y:S02]  /*3620*/  IMAD.MOV.U32 R19, RZ, RZ, -0x1 ;  /* 0xffffffffff137424 */ /* 0x000fe400078e00ff */
[----:B------:R-:W-:Y:S02]  /*3630*/  IMAD.MOV.U32 R22, RZ, RZ, -0x1 ;  /* 0xffffffffff167424 */ /* 0x000fe400078e00ff */
[----:B------:R-:W-:Y:S01]  /*3640*/  IMAD.MOV.U32 R17, RZ, RZ, -0x1 ;  /* 0xffffffffff117424 */ /* 0x000fe200078e00ff */
[----:B--2---:R-:W-:-:S04]  /*3650*/  LEA R18, P0, R4, R18, 0x1 ;  /* 0x0000001204127211 */ /* 0x004fc800078008ff */
[----:B------:R-:W-:Y:S02]  /*3660*/  LEA.HI.X R2, R4, R2, R23, 0x1, P0 ;  /* 0x0000000204027211 */ /* 0x000fe400000f0c17 */
[----:B------:R-:W-:-:S04]  /*3670*/  ISETP.GE.U32.AND P0, PT, R18, UR4, PT ;  /* 0x0000000412007c0c */ /* 0x000fc8000bf06070 */
[----:B------:R-:W-:-:S13]  /*3680*/  ISETP.GE.U32.AND.EX P0, PT, R2, UR5, PT, P0 ;  /* 0x0000000502007c0c */ /* 0x000fda000bf06100 */
[----:B0-----:R-:W-:Y:S05]  /*3690*/  @P0 BRA `(.L_x_72) ;  /* 0x00000004006c0947 */ /* 0x001fea0003800000 */
[----:B------:R-:W0:Y:S01]  /*36a0*/  S2R R12, SR_CTAID.X ;  /* 0x00000000000c7919 */ /* 0x000e220000002500 */
[----:B------:R-:W1:Y:S01]  /*36b0*/  LDC.64 R10, c[0x0][0x628] ;  /* 0x00018a00ff0a7b82 */ /* 0x000e620000000a00 */
[----:B------:R-:W-:Y:S01]  /*36c0*/  ULDC UR4, c[0x0][0x150] ;  /* 0x0000540000047ab9 */ /* 0x000fe20000000800 */
[----:B------:R-:W-:Y:S01]  /*36d0*/  IMAD.MOV.U32 R8, RZ, RZ, R18 ;  /* 0x000000ffff087224 */ /* 0x000fe200078e0012 */
[----:B------:R-:W2:Y:S01]  /*36e0*/  S2R R20, SR_CTAID.Y ;  /* 0x0000000000147919 */ /* 0x000ea20000002600 */
[----:B------:R-:W-:-:S04]  /*36f0*/  IMAD.MOV.U32 R9, RZ, RZ, R2 ;  /* 0x000000ffff097224 */ /* 0x000fc800078e0002 */
[----:B------:R-:W3:Y:S08]  /*3700*/  LDC R21, c[0x0][0x144] ;  /* 0x00005100ff157b82 */ /* 0x000ef00000000800 */
[----:B------:R-:W4:Y:S08]  /*3710*/  LDC R0, c[0x0][0x630] ;  /* 0x00018c00ff007b82 */ /* 0x000f300000000800 */
[----:B------:R-:W2:Y:S01]  /*3720*/  LDC.64 R14, c[0x0][0x620] ;  /* 0x00018800ff0e7b82 */ /* 0x000ea20000000a00 */
[----:B-1----:R-:W-:-:S04]  /*3730*/  ISETP.NE.U32.AND P0, PT, R10, RZ, PT ;  /* 0x000000ff0a00720c */ /* 0x002fc80003f05070 */
[----:B------:R-:W-:Y:S02]  /*3740*/  ISETP.NE.AND.EX P0, PT, R11, RZ, PT, P0 ;  /* 0x000000ff0b00720c */ /* 0x000fe40003f05300 */
[----:B0-----:R-:W-:-:S05]  /*3750*/  I2FP.F32.U32 R3, R12 ;  /* 0x0000000c00037245 */ /* 0x001fca0000201000 */
[----:B------:R-:W-:-:S04]  /*3760*/  FMUL R3, R3, UR4 ;  /* 0x0000000403037c20 */ /* 0x000fc80008400000 */
[----:B------:R0:W1:Y:S02]  /*3770*/  F2I.U32.TRUNC.NTZ R19, R3 ;  /* 0x0000000300137305 */ /* 0x000064000020f000 */
[----:B---34-:R-:W-:Y:S05]  /*3780*/  @!P0 BRA `(.L_x_73) ;  /* 0x0000000000288947 */ /* 0x018fea0003800000 */
[----:B0-----:R-:W0:Y:S02]  /*3790*/  LDC R3, c[0x0][0x634] ;  /* 0x00018d00ff037b82 */ /* 0x001e240000000800 */
        /* <DEDUP_REMOVED lines=9> */
.L_x_73:
[----:B------:R-:W3:Y:S01]  /*3830*/  LDC.64 R26, c[0x0][0x640] ;  /* 0x00019000ff1a7b82 */ /* 0x000ee20000000a00 */
[-C--:B------:R-:W-:Y:S01]  /*3840*/  SHF.R.U64 R17, R8, R0.reuse, R9 ;  /* 0x0000000008117219 */ /* 0x080fe20000001209 */
[----:B-1----:R-:W-:Y:S01]  /*3850*/  IMAD.MOV R7, RZ, RZ, -R19 ;  /* 0x000000ffff077224 */ /* 0x002fe200078e0a13 */
[----:B------:R-:W-:Y:S01]  /*3860*/  SHF.R.U32.HI R0, RZ, R0, R9 ;  /* 0x00000000ff007219 */ /* 0x000fe20000011609 */
[----:B------:R-:W-:Y:S01]  /*3870*/  IMAD.MOV.U32 R19, RZ, RZ, R2 ;  /* 0x000000ffff137224 */ /* 0x000fe200078e0002 */
[----:B0-----:R-:W-:Y:S01]  /*3880*/  IADD3 R3, P0, RZ, -R17, RZ ;  /* 0x80000011ff037210 */ /* 0x001fe20007f1e0ff */
[----:B------:R-:W-:Y:S01]  /*3890*/  IMAD R22, R21, R7, R12 ;  /* 0x0000000715167224 */ /* 0x000fe200078e020c */
[----:B------:R-:W-:Y:S01]  /*38a0*/  ULDC UR4, c[0x0][0x154] ;  /* 0x0000550000047ab9 */ /* 0x000fe20000000800 */
[----:B------:R-:W0:Y:S01]  /*38b0*/  LDC R6, c[0x0][0x618] ;  /* 0x00018600ff067b82 */ /* 0x000e220000000800 */
[----:B------:R-:W-:Y:S02]  /*38c0*/  IMAD.MOV.U32 R7, RZ, RZ, 0x1 ;  /* 0x00000001ff077424 */ /* 0x000fe400078e00ff */
[----:B------:R-:W-:-:S04]  /*38d0*/  IMAD.X R5, RZ, RZ, ~R0, P0 ;  /* 0x000000ffff057224 */ /* 0x000fc800000e0e00 */
[-C--:B--2---:R-:W-:Y:S01]  /*38e0*/  IMAD R0, R5, R14.reuse, RZ ;  /* 0x0000000e05007224 */ /* 0x084fe200078e02ff */
[----:B------:R-:W1:Y:S01]  /*38f0*/  LDC R8, c[0x0][0x608] ;  /* 0x00018200ff087b82 */ /* 0x000e620000000800 */
[----:B------:R-:W-:-:S04]  /*3900*/  IMAD.WIDE.U32 R4, R3, R14, R18 ;  /* 0x0000000e03047225 */ /* 0x000fc800078e0012 */
[----:B------:R-:W-:Y:S01]  /*3910*/  IMAD R3, R3, R15, R0 ;  /* 0x0000000f03037224 */ /* 0x000fe200078e0200 */
[----:B------:R-:W-:Y:S02]  /*3920*/  I2FP.F32.U32 R0, R20 ;  /* 0x0000001400007245 */ /* 0x000fe40000201000 */
[----:B------:R-:W2:Y:S01]  /*3930*/  LDC R24, c[0x0][0x658] ;  /* 0x00019600ff187b82 */ /* 0x000ea20000000800 */
[----:B------:R-:W-:Y:S01]  /*3940*/  IMAD.IADD R3, R5, 0x1, R3 ;  /* 0x0000000105037824 */ /* 0x000fe200078e0203 */
[----:B---3--:R-:W-:Y:S01]  /*3950*/  ISETP.NE.U32.AND P0, PT, R26, RZ, PT ;  /* 0x000000ff1a00720c */ /* 0x008fe20003f05070 */
[----:B------:R-:W-:Y:S01]  /*3960*/  FMUL R0, R0, UR4 ;  /* 0x0000000400007c20 */ /* 0x000fe20008400000 */
[----:B------:R-:W-:Y:S02]  /*3970*/  IMAD.MOV.U32 R5, RZ, RZ, -0x1 ;  /* 0xffffffffff057424 */ /* 0x000fe400078e00ff */
[----:B------:R-:W-:Y:S01]  /*3980*/  ISETP.NE.AND.EX P0, PT, R27, RZ, PT, P0 ;  /* 0x000000ff1b00720c */ /* 0x000fe20003f05300 */
[----:B------:R3:W4:Y:S01]  /*3990*/  F2I.U32.TRUNC.NTZ R13, R0 ;  /* 0x00000000000d7305 */ /* 0x000722000020f000 */
[----:B------:R-:W3:Y:S01]  /*39a0*/  LDC R15, c[0x0][0x148] ;  /* 0x00005200ff0f7b82 */ /* 0x000ee20000000800 */
[----:B0-----:R-:W-:-:S02]  /*39b0*/  SHF.R.U64 R12, R4, R6, R3 ;  /* 0x00000006040c7219 */ /* 0x001fc40000001203 */
[----:B------:R-:W-:-:S05]  /*39c0*/  SHF.R.U32.HI R3, RZ, R6, R3 ;  /* 0x00000006ff037219 */ /* 0x000fca0000011603 */
[----:B------:R-:W0:Y:S01]  /*39d0*/  LDC R21, c[0x0][0x600] ;  /* 0x00018000ff157b82 */ /* 0x000e220000000800 */
[-CC-:B-1----:R-:W-:Y:S02]  /*39e0*/  SHF.R.U64 R10, R12, R8.reuse, R3.reuse ;  /* 0x000000080c0a7219 */ /* 0x182fe40000001203 */
[----:B------:R-:W-:-:S05]  /*39f0*/  SHF.R.U32.HI R3, RZ, R8, R3 ;  /* 0x00000008ff037219 */ /* 0x000fca0000011603 */
[----:B------:R-:W1:Y:S01]  /*3a00*/  LDC R25, c[0x0][0x648] ;  /* 0x00019200ff197b82 */ /* 0x000e620000000800 */
[-C--:B--2---:R-:W-:Y:S02]  /*3a10*/  SHF.L.U32 R4, R5, R24.reuse, RZ ;  /* 0x0000001805047219 */ /* 0x084fe400000006ff */
[-CC-:B------:R-:W-:Y:S02]  /*3a20*/  SHF.R.U64 R14, R10, R24.reuse, R3.reuse ;  /* 0x000000180a0e7219 */ /* 0x180fe40000001203 */
[----:B------:R-:W-:Y:S02]  /*3a30*/  SHF.R.U32.HI R5, RZ, R24, R3 ;  /* 0x00000018ff057219 */ /* 0x000fe40000011603 */
[----:B------:R-:W-:Y:S01]  /*3a40*/  LOP3.LUT R19, RZ, R4, RZ, 0x33, !PT ;  /* 0x00000004ff137212 */ /* 0x000fe200078e33ff */
[----:B------:R-:W2:Y:S01]  /*3a50*/  LDC R28, c[0x0][0x638] ;  /* 0x00018e00ff1c7b82 */ /* 0x000ea20000000800 */
[----:B------:R-:W-:Y:S01]  /*3a60*/  SHF.L.U32 R24, R7, R24, RZ ;  /* 0x0000001807187219 */ /* 0x000fe200000006ff */
[----:B------:R-:W-:-:S06]  /*3a70*/  IMAD.MOV.U32 R4, RZ, RZ, R14 ;  /* 0x000000ffff047224 */ /* 0x000fcc00078e000e */
[----:B------:R-:W0:Y:S01]  /*3a80*/  LDC R29, c[0x0][0x610] ;  /* 0x00018400ff1d7b82 */ /* 0x000e220000000800 */
[----:B----4-:R-:W-:Y:S05]  /*3a90*/  @!P0 BRA `(.L_x_74) ;  /* 0x0000000000288947 */ /* 0x010fea0003800000 */
        /* <DEDUP_REMOVED lines=10> */
.L_x_74:
[----:B------:R-:W4:Y:S01]  /*3b40*/  LDC R3, c[0x0][0x65c] ;  /* 0x00019700ff037b82 */ /* 0x000f220000000800 */
[----:B-1-3--:R-:W-:Y:S01]  /*3b50*/  SHF.R.U64 R0, R4, R25, R5 ;  /* 0x0000001904007219 */ /* 0x00afe20000001205 */
[----:B0-----:R-:W-:Y:S01]  /*3b60*/  VIADD R5, R21, 0xffffffff ;  /* 0xffffffff15057836 */ /* 0x001fe20000000000 */
[----:B------:R-:W-:Y:S01]  /*3b70*/  LOP3.LUT R19, R10, R19, RZ, 0xc0, !PT ;  /* 0x000000130a137212 */ /* 0x000fe200078ec0ff */
[----:B------:R-:W-:-:S03]  /*3b80*/  IMAD.MOV R13, RZ, RZ, -R13 ;  /* 0x000000ffff0d7224 */ /* 0x000fc600078e0a0d */
[----:B------:R-:W-:Y:S01]  /*3b90*/  LOP3.LUT R5, R12, R5, RZ, 0xc0, !PT ;  /* 0x000000050c057212 */ /* 0x000fe200078ec0ff */
[----:B------:R-:W-:Y:S01]  /*3ba0*/  IMAD R19, R24, R0, R19 ;  /* 0x0000000018137224 */ /* 0x000fe200078e0213 */
[----:B----4-:R-:W-:Y:S01]  /*3bb0*/  ISETP.NE.AND P0, PT, R3, 0x1, PT ;  /* 0x000000010300780c */ /* 0x010fe20003f05270 */
[----:B------:R-:W-:-:S04]  /*3bc0*/  IMAD.MOV R3, RZ, RZ, -R0 ;  /* 0x000000ffff037224 */ /* 0x000fc800078e0a00 */
[----:B--2---:R-:W-:Y:S02]  /*3bd0*/  IMAD R0, R3, R28, R14 ;  /* 0x0000001c03007224 */ /* 0x004fe400078e020e */
[----:B------:R-:W-:Y:S02]  /*3be0*/  IMAD.MOV.U32 R3, RZ, RZ, 0x1 ;  /* 0x00000001ff037424 */ /* 0x000fe400078e00ff */
[----:B------:R-:W-:-:S03]  /*3bf0*/  IMAD R4, R0, R21, R5 ;  /* 0x0000001500047224 */ /* 0x000fc600078e0205 */
[----:B------:R-:W-:Y:S01]  /*3c00*/  PRMT R0, R3, 0x7610, R0 ;  /* 0x0000761003007816 */ /* 0x000fe20000000000 */
[----:B------:R-:W-:-:S04]  /*3c10*/  @P0 IMAD R22, R15, R13, R20 ;  /* 0x0000000d0f160224 */ /* 0x000fc800078e0214 */
[----:B------:R-:W-:-:S05]  /*3c20*/  IMAD R19, R19, R29, R22 ;  /* 0x0000001d13137224 */ /* 0x000fca00078e0216 */
[----:B------:R-:W-:Y:S02]  /*3c30*/  SEL R22, R4, R19, !P0 ;  /* 0x0000001304167207 */ /* 0x000fe40004000000 */
[----:B------:R-:W-:-:S07]  /*3c40*/  SEL R19, R19, R4, !P0 ;  /* 0x0000000413137207 */ /* 0x000fce0004000000 */
.L_x_72:
[----:B------:R-:W-:Y:S02]  /*3c50*/  LOP3.LUT P0, RZ, R0, 0xff, RZ, 0xc0, !PT ;  /* 0x000000ff00ff7812 */ /* 0x000fe4000780c0ff */
[----:B------:R-:W-:-:S11]  /*3c60*/  LOP3.LUT R56, R56, 0x1, RZ, 0x3c, !PT ;  /* 0x0000000138387812 */ /* 0x000fd600078e3cff */
[----:B------:R-:W-:Y:S05]  /*3c70*/  @P0 BRA `(.L_x_75) ;  /* 0xffffffd800d40947 */ /* 0x000fea000383ffff */
[----:B------:R-:W-:Y:S05]  /*3c80*/  EXIT ;  /* 0x000000000000794d */ /* 0x000fea0003800000 */
.L_x_18:
[----:B------:R-:W-:-:S08]  /*3c90*/  ISETP.NE.AND P0, PT, R5, RZ, PT ;  /* 0x000000ff0500720c */ /* 0x000fd00003f05270 */
[----:B0-----:R-:W0:-:S00]  /*3ca0*/  USETMAXREG.DEALLOC.CTAPOOL 0x28 ;  /* 0x00000028000079c8 */ /* 0x001e0000080e0500 */
[----:B------:R-:W-:Y:S05]  /*3cb0*/  @P0 EXIT ;  /* 0x000000000000094d */ /* 0x000fea0003800000 */
[----:B0-----:R-:W-:Y:S01]  /*3cc0*/  LOP3.LUT P0, RZ, R8, 0xff, RZ, 0xc0, !PT ;  /* 0x000000ff08ff7812 */ /* 0x001fe2000780c0ff */
[----:B------:R-:W-:Y:S02]  /*3cd0*/  IMAD.MOV.U32 R0, RZ, RZ, 0x1 ;  /* 0x00000001ff007424 */ /* 0x000fe400078e00ff */
[----:B------:R-:W-:-:S10]  /*3ce0*/  IMAD.MOV.U32 R9, RZ, RZ, RZ ;  /* 0x000000ffff097224 */ /* 0x000fd400078e00ff */
[----:B------:R-:W-:Y:S05]  /*3cf0*/  @!P0 BRA `(.L_x_76) ;  /* 0x0000000c006c8947 */ /* 0x000fea0003800000 */
[----:B------:R-:W0:Y:S01]  /*3d00*/  S2R R11, SR_CgaCtaId ;  /* 0x00000000000b7919 */ /* 0x000e220000008800 */
[----:B------:R-:W-:Y:S01]  /*3d10*/  LOP3.LUT P0, RZ, R4, 0x1f, RZ, 0xc0, !PT ;  /* 0x0000001f04ff7812 */ /* 0x000fe2000780c0ff */
[----:B------:R-:W-:Y:S01]  /*3d20*/  ULDC UR5, c[0x0][0x658] ;  /* 0x0001960000057ab9 */ /* 0x000fe20000000800 */
[----:B------:R-:W-:Y:S01]  /*3d30*/  UMOV UR6, 0xffffffff ;  /* 0xffffffff00067882 */ /* 0x000fe20000000000 */
[----:B------:R-:W-:Y:S01]  /*3d40*/  BSSY B0, `(.L_x_76) ;  /* 0x00000d6000007945 */ /* 0x000fe20003800000 */
[C---:B------:R-:W-:Y:S01]  /*3d50*/  ISETP.NE.AND P2, PT, R3.reuse, RZ, PT ;  /* 0x000000ff0300720c */ /* 0x040fe20003f45270 */
[----:B------:R-:W-:Y:S01]  /*3d60*/  USHF.L.U32 UR6, UR6, UR5, URZ ;  /* 0x0000000506067299 */ /* 0x000fe2000800063f */
[----:B------:R-:W-:Y:S01]  /*3d70*/  ISETP.NE.OR P0, PT, R3, RZ, !P0 ;  /* 0x000000ff0300720c */ /* 0x000fe20004705670 */
[----:B------:R-:W-:Y:S01]  /*3d80*/  IMAD.MOV.U32 R10, RZ, RZ, 0x1 ;  /* 0x00000001ff0a7424 */ /* 0x000fe200078e00ff */
[----:B------:R-:W-:Y:S01]  /*3d90*/  LOP3.LUT R3, R16, 0x2, RZ, 0xfc, !PT ;  /* 0x0000000210037812 */ /* 0x000fe200078efcff */
[----:B------:R-:W-:Y:S01]  /*3da0*/  IMAD.MOV.U32 R0, RZ, RZ, 0x1 ;  /* 0x00000001ff007424 */ /* 0x000fe200078e00ff */
[----:B------:R-:W-:Y:S01]  /*3db0*/  ULDC UR4, c[0x0][0x600] ;  /* 0x0001800000047ab9 */ /* 0x000fe20000000800 */
[----:B------:R-:W-:Y:S01]  /*3dc0*/  IMAD.MOV.U32 R9, RZ, RZ, RZ ;  /* 0x000000ffff097224 */ /* 0x000fe200078e00ff */
[----:B------:R-:W-:Y:S01]  /*3dd0*/  UMOV UR7, 0x1 ;  /* 0x0000000100077882 */ /* 0x000fe20000000000 */
[----:B------:R-:W-:-:S02]  /*3de0*/  UIADD3 UR13, UR40, 0x1, URZ ;  /* 0x00000001280d7890 */ /* 0x000fc4000fffe03f */
[----:B------:R-:W-:Y:S02]  /*3df0*/  UIADD3 UR4, UR4, -0x1, URZ ;  /* 0xffffffff04047890 */ /* 0x000fe4000fffe03f */
[----:B------:R-:W-:Y:S02]  /*3e00*/  USHF.L.U32 UR5, UR7, UR5, URZ ;  /* 0x0000000507057299 */ /* 0x000fe4000800063f */
[----:B------:R-:W-:Y:S01]  /*3e10*/  ULOP3.LUT UR6, URZ, UR6, URZ, 0x33, !UPT ;  /* 0x000000063f067292 */ /* 0x000fe2000f8e333f */
[----:B------:R-:W-:Y:S01]  /*3e20*/  ULDC.64 UR30, c[0x0][0x198] ;  /* 0x00006600001e7ab9 */ /* 0x000fe20000000a00 */
[C---:B0-----:R-:W-:Y:S02]  /*3e30*/  IMAD.SHL.U32 R4, R11.reuse, 0x800, RZ ;  /* 0x000008000b047824 */ /* 0x041fe400078e00ff */
[----:B------:R-:W-:-:S03]  /*3e40*/  IMAD.SHL.U32 R11, R11, 0x10, RZ ;  /* 0x000000100b0b7824 */ /* 0x000fc600078e00ff */
[----:B------:R-:W-:Y:S02]  /*3e50*/  LOP3.LUT R4, R4, 0x800, RZ, 0xc0, !PT ;  /* 0x0000080004047812 */ /* 0x000fe400078ec0ff */
[----:B------:R-:W-:Y:S02]  /*3e60*/  LOP3.LUT R11, R11, 0x10, RZ, 0xc0, !PT ;  /* 0x000000100b0b7812 */ /* 0x000fe400078ec0ff */
[----:B------:R-:W-:-:S07]  /*3e70*/  LOP3.LUT R8, R4, 0x24180, RZ, 0xfc, !PT ;  /* 0x0002418004087812 */ /* 0x000fce00078efcff */
.L_x_88:
[----:B------:R-:W-:-:S03]  /*3e80*/  UMOV UR7, 0xffffffff ;  /* 0xffffffff00077882 */ /* 0x000fc60000000000 */
[----:B------:R-:W-:Y:S05]  /*3e90*/  BRA.DIV UR7, `(.L_x_77) ;  /* 0x0000001207cc7947 */ /* 0x000fea000b800000 */
[----:B------:R-:W-:-:S13]  /*3ea0*/  ELECT P6, URZ, PT ;  /* 0x00000000003f782f */ /* 0x000fda00038c0000 */
.L_x_106:
[----:B------:R-:W0:Y:S01]  /*3eb0*/  LDC R4, c[0x0][0x28c] ;  /* 0x0000a300ff047b82 */ /* 0x000e220000000800 */
[----:B------:R-:W-:Y:S01]  /*3ec0*/  BSSY B1, `(.L_x_78) ;  /* 0x0000045000017945 */ /* 0x000fe20003800000 */
[----:B0-----:R-:W-:-:S13]  /*3ed0*/  ISETP.LT.OR P6, PT, R4, 0x1, !P6 ;  /* 0x000000010400780c */ /* 0x001fda00077c1670 */
[----:B------:R-:W-:Y:S05]  /*3ee0*/  @P6 BRA `(.L_x_79) ;  /* 0x0000000400086947 */ /* 0x000fea0003800000 */
[----:B------:R-:W-:Y:S02]  /*3ef0*/  IMAD.SHL.U32 R19, R19, 0x40, RZ ;  /* 0x0000004013137824 */ /* 0x000fe400078e00ff */
[----:B------:R-:W-:Y:S02]  /*3f00*/  IMAD R22, R22, 0x20, R11 ;  /* 0x0000002016167824 */ /* 0x000fe400078e020b */
[----:B------:R-:W-:Y:S02]  /*3f10*/  IMAD.MOV.U32 R14, RZ, RZ, RZ ;  /* 0x000000ffff0e7224 */ /* 0x000fe400078e00ff */
[----:B------:R-:W-:Y:S02]  /*3f20*/  IMAD.U32 R15, RZ, RZ, UR13 ;  /* 0x0000000dff0f7e24 */ /* 0x000fe4000f8e00ff */
[----:B------:R-:W-:Y:S02]  /*3f30*/  IMAD.MOV.U32 R4, RZ, RZ, R0 ;  /* 0x000000ffff047224 */ /* 0x000fe400078e0000 */
[----:B------:R-:W-:-:S07]  /*3f40*/  IMAD.MOV.U32 R5, RZ, RZ, R9 ;  /* 0x000000ffff057224 */ /* 0x000fce00078e0009 */
.L_x_83:
[----:B------:R-:W0:Y:S01]  /*3f50*/  S2R R7, SR_CgaCtaId ;  /* 0x0000000000077919 */ /* 0x000e220000008800 */
[----:B------:R-:W-:-:S04]  /*3f60*/  MOV R6, 0x400 ;  /* 0x0000040000067802 */ /* 0x000fc80000000f00 */
[----:B0-----:R-:W-:Y:S02]  /*3f70*/  LEA R12, R7, R6, 0x18 ;  /* 0x00000006070c7211 */ /* 0x001fe400078ec0ff */
[----:B------:R-:W-:Y:S01]  /*3f80*/  SHF.L.U32 R6, R4, 0x1f, RZ ;  /* 0x0000001f04067819 */ /* 0x000fe200000006ff */
[----:B------:R-:W0:Y:S02]  /*3f90*/  @!P2 LDC R7, c[0x0][0x500] ;  /* 0x00014000ff07ab82 */ /* 0x000e240000000800 */
[----:B------:R-:W-:-:S04]  /*3fa0*/  IMAD R13, R5, 0x8, R12 ;  /* 0x00000008050d7824 */ /* 0x000fc800078e020c */
[----:B------:R-:W1:Y:S02]  /*3fb0*/  SYNCS.PHASECHK.TRANS64.TRYWAIT P1, [R13+URZ+0x48], R6 ;  /* 0x000048060d0075a7 */ /* 0x000e64000802017f */
[----:B-1----:R-:W-:Y:S05]  /*3fc0*/  @!P1 BRA `(.L_x_80) ;  /* 0x0000001000a09947 */ /* 0x002fea0003800000 */
.L_x_107:
[----:B-1----:R-:W-:Y:S01]  /*3fd0*/  PRMT R6, R3, 0x9910, RZ ;  /* 0x0000991003067816 */ /* 0x002fe200000000ff */
[----:B0-----:R0:W-:Y:S03]  /*3fe0*/  @!P2 SYNCS.ARRIVE.TRANS64 RZ, [R13+URZ], R7 ;  /* 0x000000070dffa9a7 */ /* 0x0011e6000800003f */
[----:B------:R-:W-:-:S13]  /*3ff0*/  ISETP.NE.AND P1, PT, R6, 0x2, PT ;  /* 0x000000020600780c */ /* 0x000fda0003f25270 */
[----:B0-----:R-:W-:Y:S05]  /*4000*/  @P1 BRA `(.L_x_81) ;  /* 0x0000000000041947 */ /* 0x001fea0003800000 */
[----:B------:R-:W-:Y:S01]  /*4010*/  BPT.TRAP 0x1 ;  /* 0x000000040000795c */ /* 0x000fe20000300000 */
.L_x_81:
[----:B------:R-:W-:Y:S05]  /*4020*/  @P0 BRA `(.L_x_82) ;  /* 0x0000000000040947 */ /* 0x000fea0003800000 */
[----:B------:R-:W-:Y:S01]  /*4030*/  BPT.TRAP 0x1 ;  /* 0x000000040000795c */ /* 0x000fe20000300000 */
.L_x_82:
[----:B------:R-:W-:Y:S01]  /*4040*/  R2UR UR7, R12 ;  /* 0x000000000c0772ca */ /* 0x000fe200000e0000 */
[C---:B------:R-:W-:Y:S01]  /*4050*/  IMAD R6, R5.reuse, 0x2000, R8 ;  /* 0x0000200005067824 */ /* 0x040fe200078e0208 */
[----:B------:R-:W-:Y:S01]  /*4060*/  R2UR UR26, R14 ;  /* 0x000000000e1a72ca */ /* 0x000fe200000e0000 */
[----:B------:R-:W-:Y:S01]  /*4070*/  IMAD R12, R5, 0x4000, R12 ;  /* 0x00004000050c7824 */ /* 0x000fe200078e020c */
[----:B------:R-:W-:Y:S01]  /*4080*/  R2UR UR25, R13 ;  /* 0x000000000d1972ca */ /* 0x000fe200000e0000 */
[----:B------:R-:W-:Y:S01]  /*4090*/  VIADD R15, R15, 0xffffffff ;  /* 0xffffffff0f0f7836 */ /* 0x000fe20000000000 */
[----:B------:R-:W-:Y:S01]  /*40a0*/  R2UR UR32, R6 ;  /* 0x00000000062072ca */ /* 0x000fe200000e0000 */
[----:B------:R-:W-:Y:S01]  /*40b0*/  UIADD3 UR14, UP0, UR30, 0xf0, URZ ;  /* 0x000000f01e0e7890 */ /* 0x000fe2000ff1e03f */
[----:B------:R-:W-:Y:S01]  /*40c0*/  R2UR UR16, R12 ;  /* 0x000000000c1072ca */ /* 0x000fe200000e0000 */
[----:B------:R-:W-:Y:S01]  /*40d0*/  UIADD3 UR38, UP1, UR30, 0x1f0, URZ ;  /* 0x000001f01e267890 */ /* 0x000fe2000ff3e03f */
[----:B------:R-:W-:Y:S01]  /*40e0*/  R2UR UR28, R17 ;  /* 0x00000000111c72ca */ /* 0x000fe200000e0000 */
[----:B------:R-:W-:Y:S01]  /*40f0*/  UIADD3.X UR15, URZ, UR31, URZ, UP0, !UPT ;  /* 0x0000001f3f0f7290 */ /* 0x000fe200087fe43f */
[----:B------:R-:W-:Y:S01]  /*4100*/  R2UR UR27, R19 ;  /* 0x00000000131b72ca */ /* 0x000fe200000e0000 */
[----:B------:R-:W-:Y:S01]  /*4110*/  UIADD3.X UR39, URZ, UR31, URZ, UP1, !UPT ;  /* 0x0000001f3f277290 */ /* 0x000fe20008ffe43f */
[----:B------:R-:W-:Y:S01]  /*4120*/  R2UR UR35, R22 ;  /* 0x00000000162372ca */ /* 0x000fe200000e0000 */
[----:B------:R-:W-:Y:S01]  /*4130*/  UIADD3 UR18, UR26, 0x80, URZ ;  /* 0x000000801a127890 */ /* 0x000fe2000fffe03f */
[----:B------:R-:W-:Y:S01]  /*4140*/  ISETP.GT.AND P3, PT, R15, 0x1, PT ;  /* 0x000000010f00780c */ /* 0x000fe20003f64270 */
[----:B------:R-:W-:Y:S01]  /*4150*/  VIADD R5, R5, 0x1 ;  /* 0x0000000105057836 */ /* 0x000fe20000000000 */
[----:B------:R-:W-:Y:S01]  /*4160*/  UMOV UR22, 0x0 ;  /* 0x0000000000167882 */ /* 0x000fe20000000000 */
[----:B------:R-:W-:Y:S01]  /*4170*/  UIADD3 UR32, UR7, UR32, URZ ;  /* 0x0000002007207290 */ /* 0x000fe2000fffe03f */
[----:B------:R-:W-:Y:S01]  /*4180*/  VIADD R14, R14, 0x100 ;  /* 0x000001000e0e7836 */ /* 0x000fe20000000000 */
[----:B------:R-:W-:Y:S01]  /*4190*/  UIADD3 UR24, UR16, 0x180, URZ ;  /* 0x0000018010187890 */ /* 0x000fe2000fffe03f */
[----:B------:R-:W-:Y:S01]  /*41a0*/  ISETP.NE.AND P1, PT, R5, 0x9, PT ;  /* 0x000000090500780c */ /* 0x000fe20003f25270 */
[----:B------:R-:W-:-:S02]  /*41b0*/  UIADD3 UR16, UR16, 0x2180, URZ ;  /* 0x0000218010107890 */ /* 0x000fc4000fffe03f */
[----:B------:R-:W-:Y:S01]  /*41c0*/  UIADD3 UR8, UR32, 0x1000, URZ ;  /* 0x0000100020087890 */ /* 0x000fe2000fffe03f */
[----:B------:R-:W-:Y:S01]  /*41d0*/  SEL R7, RZ, 0x1, P1 ;  /* 0x00000001ff077807 */ /* 0x000fe20000800000 */
[----:B------:R-:W-:Y:S01]  /*41e0*/  UMOV UR23, 0x10000000 ;  /* 0x1000000000177882 */ /* 0x000fe20000000000 */
[----:B------:R-:W-:Y:S01]  /*41f0*/  UMOV UR17, UR25 ;  /* 0x0000001900117c82 */ /* 0x000fe20008000000 */
[----:B------:R-:W-:Y:S01]  /*4200*/  UMOV UR20, UR28 ;  /* 0x0000001c00147c82 */ /* 0x000fe20008000000 */
[----:B------:R-:W-:Y:S01]  /*4210*/  UMOV UR19, UR27 ;  /* 0x0000001b00137c82 */ /* 0x000fe20008000000 */
[----:B------:R-:W-:Y:S01]  /*4220*/  UMOV UR21, 0x30000 ;  /* 0x0003000000157882 */ /* 0x000fe20000000000 */
[----:B------:R-:W-:Y:S01]  /*4230*/  UMOV UR33, UR25 ;  /* 0x0000001900217c82 */ /* 0x000fe20008000000 */
[----:B------:R-:W-:Y:S01]  /*4240*/  UMOV UR34, UR26 ;  /* 0x0000001a00227c82 */ /* 0x000fe20008000000 */
[----:B------:R-:W-:Y:S01]  /*4250*/  UMOV UR36, UR28 ;  /* 0x0000001c00247c82 */ /* 0x000fe20008000000 */
[----:B------:R0:W-:Y:S01]  /*4260*/  UTMALDG.3D [UR24], [UR14], desc[UR22] ;  /* 0x000016180e0075b4 */ /* 0x0001e20008011000 */
[----:B------:R-:W-:Y:S01]  /*4270*/  UMOV UR9, UR25 ;  /* 0x0000001900097c82 */ /* 0x000fe20008000000 */
[----:B------:R-:W-:Y:S01]  /*4280*/  UMOV UR12, UR28 ;  /* 0x0000001c000c7c82 */ /* 0x000fe20008000000 */
[----:B------:R-:W-:Y:S01]  /*4290*/  UMOV UR11, UR35 ;  /* 0x00000023000b7c82 */ /* 0x000fe20008000000 */
[----:B------:R-:W-:Y:S01]  /*42a0*/  UMOV UR10, UR18 ;  /* 0x00000012000a7c82 */ /* 0x000fe20008000000 */
[----:B------:R-:W-:-:S02]  /*42b0*/  LOP3.LUT R4, R4, R7, RZ, 0x3c, !PT ;  /* 0x0000000704047212 */ /* 0x000fc400078e3cff */
[----:B------:R-:W-:Y:S01]  /*42c0*/  SEL R5, R5, RZ, P1 ;  /* 0x000000ff05057207 */ /* 0x000fe20000800000 */
[----:B------:R0:W-:Y:S01]  /*42d0*/  UTMALDG.3D [UR16], [UR14], desc[UR22] ;  /* 0x000016100e0075b4 */ /* 0x0001e20008011000 */
[----:B------:R0:W-:Y:S01]  /*42e0*/  UTMALDG.3D.MULTICAST [UR32], [UR38], UR21, desc[UR22] ;  /* 0x00001620260073b4 */ /* 0x0001e20008011815 */
[----:B------:R0:W-:Y:S02]  /*42f0*/  UTMALDG.3D.MULTICAST [UR8], [UR38], UR21, desc[UR22] ;  /* 0x00001608260073b4 */ /* 0x0001e40008011815 */
[----:B0-----:R-:W-:Y:S05]  /*4300*/  @P3 BRA `(.L_x_83) ;  /* 0xfffffffc00103947 */ /* 0x001fea000383ffff */
.L_x_79:
[----:B------:R-:W-:Y:S05]  /*4310*/  BSYNC B1 ;  /* 0x0000000000017941 */ /* 0x000fea0003800000 */
.L_x_78:
[----:B------:R-:W2:Y:S01]  /*4320*/  LDL.64 R12, [R1] ;  /* 0x00000000010c7983 */ /* 0x000ea20000100a00 */
[----:B------:R-:W-:Y:S01]  /*4330*/  LOP3.LUT P4, RZ, R10, 0xff, RZ, 0xc0, !PT ;  /* 0x000000ff0aff7812 */ /* 0x000fe2000788c0ff */
[----:B------:R-:W-:Y:S01]  /*4340*/  VIADD R6, R9, UR40 ;  /* 0x0000002809067c36 */ /* 0x000fe20008000000 */
[----:B------:R-:W-:Y:S01]  /*4350*/  ULDC.64 UR8, c[0x0][0x650] ;  /* 0x0001940000087ab9 */ /* 0x000fe20000000a00 */
[----:B------:R-:W-:Y:S01]  /*4360*/  IMAD.U32 R9, RZ, RZ, UR40 ;  /* 0x00000028ff097e24 */ /* 0x000fe2000f8e00ff */
[----:B------:R-:W-:Y:S01]  /*4370*/  UISETP.GE.U32.AND UP0, UPT, UR40, 0x9, UPT ;  /* 0x000000092800788c */ /* 0x000fe2000bf06070 */
[----:B------:R-:W-:Y:S01]  /*4380*/  BSSY B1, `(.L_x_84) ;  /* 0x000006f000017945 */ /* 0x000fe20003800000 */
[----:B------:R-:W-:Y:S01]  /*4390*/  ISETP.GT.U32.AND P1, PT, R6, 0x8, PT ;  /* 0x000000080600780c */ /* 0x000fe20003f24070 */
[----:B------:R-:W-:Y:S01]  /*43a0*/  IMAD.MOV.U32 R19, RZ, RZ, -0x1 ;  /* 0xffffffffff137424 */ /* 0x000fe200078e00ff */
[----:B------:R-:W-:Y:S01]  /*43b0*/  PRMT R10, RZ, 0x7610, R10 ;  /* 0x00007610ff0a7816 */ /* 0x000fe2000000000a */
[----:B------:R-:W-:Y:S01]  /*43c0*/  IMAD.MOV.U32 R22, RZ, RZ, -0x1 ;  /* 0xffffffffff167424 */ /* 0x000fe200078e00ff */
[----:B------:R-:W-:Y:S01]  /*43d0*/  ISETP.LT.U32.AND P1, PT, R9, 0x9, P1 ;  /* 0x000000090900780c */ /* 0x000fe20000f21070 */
[----:B------:R-:W-:Y:S01]  /*43e0*/  IMAD.MOV.U32 R17, RZ, RZ, -0x1 ;  /* 0xffffffffff117424 */ /* 0x000fe200078e00ff */
[----:B------:R-:W-:Y:S01]  /*43f0*/  PLOP3.LUT P3, PT, PT, PT, UP0, 0x80, 0x0 ;  /* 0x000000000000781c */ /* 0x000fe20003f6f008 */
[----:B------:R-:W0:Y:S01]  /*4400*/  @P4 S2R R5, SR_CgaCtaId ;  /* 0x0000000000054919 */ /* 0x000e220000008800 */
[----:B------:R-:W-:-:S04]  /*4410*/  @P4 MOV R4, 0x400 ;  /* 0x0000040000044802 */ /* 0x000fc80000000f00 */
[----:B0-----:R-:W-:Y:S01]  /*4420*/  @P4 LEA R7, R5, R4, 0x18 ;  /* 0x0000000405074211 */ /* 0x001fe200078ec0ff */
[----:B------:R-:W-:-:S03]  /*4430*/  IMAD.WIDE.U32 R4, R6, 0x38e38e39, RZ ;  /* 0x38e38e3906047825 */ /* 0x000fc600078e00ff */
[----:B------:R0:W-:Y:S01]  /*4440*/  @P4 SYNCS.ARRIVE.TRANS64.A1T0 RZ, [R7+URZ+0xc8], RZ ;  /* 0x0000c8ff07ff49a7 */ /* 0x0001e2000810003f */
[----:B------:R-:W-:Y:S02]  /*4450*/  PRMT R4, RZ, 0x7610, R4 ;  /* 0x00007610ff047816 */ /* 0x000fe40000000004 */
[----:B0-----:R-:W-:Y:S02]  /*4460*/  SHF.R.U32.HI R7, RZ, 0x1, R5 ;  /* 0x00000001ff077819 */ /* 0x001fe40000011605 */
[----:B------:R-:W-:-:S03]  /*4470*/  SEL R5, RZ, 0x1, !P1 ;  /* 0x00000001ff057807 */ /* 0x000fc60004800000 */
[----:B------:R-:W-:Y:S01]  /*4480*/  IMAD R9, R7, -0x9, R6 ;  /* 0xfffffff707097824 */ /* 0x000fe200078e0206 */
[----:B------:R-:W-:-:S04]  /*4490*/  LOP3.LUT R0, R0, R5, RZ, 0x3c, !PT ;  /* 0x0000000500007212 */ /* 0x000fc800078e3cff */
[----:B------:R-:W-:Y:S02]  /*44a0*/  @P3 LOP3.LUT R0, R0, 0x1, R7, 0x78, !PT ;  /* 0x0000000100003812 */ /* 0x000fe400078e7807 */
[----:B--2---:R-:W-:-:S04]  /*44b0*/  IADD3 R18, P4, R18, R12, RZ ;  /* 0x0000000c12127210 */ /* 0x004fc80007f9e0ff */
[----:B------:R-:W-:Y:S01]  /*44c0*/  ISETP.GE.U32.AND P1, PT, R18, UR8, PT ;  /* 0x0000000812007c0c */ /* 0x000fe2000bf26070 */
[----:B------:R-:W-:-:S05]  /*44d0*/  IMAD.X R2, R2, 0x1, R23, P4 ;  /* 0x0000000102027824 */ /* 0x000fca00020e0617 */
[----:B------:R-:W-:-:S13]  /*44e0*/  ISETP.GE.U32.AND.EX P1, PT, R2, UR9, PT, P1 ;  /* 0x0000000902007c0c */ /* 0x000fda000bf26110 */
[----:B------:R-:W-:Y:S05]  /*44f0*/  @P1 BRA `(.L_x_85) ;  /* 0x00000004005c1947 */ /* 0x000fea0003800000 */
[----:B------:R-:W0:Y:S01]  /*4500*/  S2R R12, SR_CTAID.X ;  /* 0x00000000000c7919 */ /* 0x000e220000002500 */
[----:B------:R-:W-:Y:S01]  /*4510*/  ULDC.64 UR8, c[0x0][0x628] ;  /* 0x00018a0000087ab9 */ /* 0x000fe20000000a00 */
[----:B------:R-:W-:Y:S01]  /*4520*/  ULDC UR10, c[0x0][0x630] ;  /* 0x00018c00000a7ab9 */ /* 0x000fe20000000800 */
[----:B------:R-:W-:Y:S01]  /*4530*/  ISETP.NE.U32.AND P1, PT, RZ, UR8, PT ;  /* 0x00000008ff007c0c */ /* 0x000fe2000bf25070 */
[----:B------:R-:W1:Y:S01]  /*4540*/  S2R R13, SR_CTAID.Y ;  /* 0x00000000000d7919 */ /* 0x000e620000002600 */
[----:B------:R-:W-:Y:S01]  /*4550*/  ULDC UR11, c[0x0][0x150] ;  /* 0x00005400000b7ab9 */ /* 0x000fe20000000800 */
[----:B------:R-:W-:Y:S01]  /*4560*/  IMAD.MOV.U32 R4, RZ, RZ, R18 ;  /* 0x000000ffff047224 */ /* 0x000fe200078e0012 */
[----:B------:R-:W-:Y:S01]  /*4570*/  ISETP.NE.AND.EX P1, PT, RZ, UR9, PT, P1 ;  /* 0x00000009ff007c0c */ /* 0x000fe2000bf25310 */
[----:B------:R-:W-:Y:S01]  /*4580*/  IMAD.MOV.U32 R5, RZ, RZ, R2 ;  /* 0x000000ffff057224 */ /* 0x000fe200078e0002 */
[----:B0-----:R-:W-:-:S11]  /*4590*/  I2FP.F32.U32 R14, R12 ;  /* 0x0000000c000e7245 */ /* 0x001fd60000201000 */
[----:B------:R-:W-:Y:S05]  /*45a0*/  @!P1 BRA `(.L_x_86) ;  /* 0x0000000000289947 */ /* 0x000fea0003800000 */
[----:B------:R-:W-:Y:S02]  /*45b0*/  ULDC UR7, c[0x0][0x634] ;  /* 0x00018d0000077ab9 */ /* 0x000fe40000000800 */
[----:B------:R-:W-:-:S05]  /*45c0*/  IADD3 R5, P1, R18, UR7, RZ ;  /* 0x0000000712057c10 */ /* 0x000fca000ff3e0ff */
[----:B------:R-:W-:-:S04]  /*45d0*/  IMAD.X R15, RZ, RZ, R2, P1 ;  /* 0x000000ffff0f7224 */ /* 0x000fc800008e0602 */
[----:B------:R-:W-:-:S04]  /*45e0*/  IMAD.WIDE.U32 R6, R15, UR8, RZ ;  /* 0x000000080f067c25 */ /* 0x000fc8000f8e00ff */
[----:B------:R-:W-:-:S04]  /*45f0*/  IMAD.WIDE.U32 R6, P1, R5, UR9, R6 ;  /* 0x0000000905067c25 */ /* 0x000fc8000f820006 */
[----:B------:R-:W-:-:S04]  /*4600*/  IMAD.WIDE.U32 R4, R5, UR8, RZ ;  /* 0x0000000805047c25 */ /* 0x000fc8000f8e00ff */
[----:B------:R-:W-:Y:S01]  /*4610*/  IMAD.MOV.U32 R4, RZ, RZ, R7 ;  /* 0x000000ffff047224 */ /* 0x000fe200078e0007 */
[----:B------:R-:W-:Y:S01]  /*4620*/  IADD3 RZ, P3, R5, R6, RZ ;  /* 0x0000000605ff7210 */ /* 0x000fe20007f7e0ff */
[----:B------:R-:W-:-:S04]  /*4630*/  IMAD.X R5, RZ, RZ, RZ, P1 ;  /* 0x000000ffff057224 */ /* 0x000fc800008e06ff */
[----:B------:R-:W-:-:S08]  /*4640*/  IMAD.WIDE.U32.X R4, R15, UR9, R4, P3 ;  /* 0x000000090f047c25 */ /* 0x000fd000098e0404 */
.L_x_86:
[----:B------:R-:W0:Y:S01]  /*4650*/  LDC R21, c[0x0][0x65c] ;  /* 0x00019700ff157b82 */ /* 0x000e220000000800 */
[--C-:B------:R-:W-:Y:S01]  /*4660*/  SHF.R.U64 R17, R4, UR10, R5.reuse ;  /* 0x0000000a04117c19 */ /* 0x100fe20008001205 */
[----:B------:R-:W-:Y:S01]  /*4670*/  FMUL R14, R14, UR11 ;  /* 0x0000000b0e0e7c20 */ /* 0x000fe20008400000 */
[----:B------:R-:W-:Y:S01]  /*4680*/  SHF.R.U32.HI R4, RZ, UR10, R5 ;  /* 0x0000000aff047c19 */ /* 0x000fe20008011605 */
[----:B------:R-:W-:Y:S01]  /*4690*/  ULDC UR7, c[0x0][0x154] ;  /* 0x0000550000077ab9 */ /* 0x000fe20000000800 */
[----:B------:R-:W-:Y:S01]  /*46a0*/  IADD3 R15, P1, RZ, -R17, RZ ;  /* 0x80000011ff0f7210 */ /* 0x000fe20007f3e0ff */
[----:B------:R-:W-:Y:S01]  /*46b0*/  ULDC.64 UR8, c[0x0][0x620] ;  /* 0x0001880000087ab9 */ /* 0x000fe20000000a00 */
[----:B-1----:R-:W-:Y:S01]  /*46c0*/  I2FP.F32.U32 R5, R13 ;  /* 0x0000000d00057245 */ /* 0x002fe20000201000 */
[----:B------:R-:W1:Y:S01]  /*46d0*/  LDC R19, c[0x0][0x144] ;  /* 0x00005100ff137b82 */ /* 0x000e620000000800 */
[----:B------:R-:W2:Y:S01]  /*46e0*/  F2I.U32.TRUNC.NTZ R14, R14 ;  /* 0x0000000e000e7305 */ /* 0x000ea2000020f000 */
[----:B------:R-:W-:-:S02]  /*46f0*/  IMAD.X R4, RZ, RZ, ~R4, P1 ;  /* 0x000000ffff047224 */ /* 0x000fc400008e0e04 */
[----:B------:R-:W-:Y:S01]  /*4700*/  FMUL R6, R5, UR7 ;  /* 0x0000000705067c20 */ /* 0x000fe20008400000 */
[----:B------:R-:W-:Y:S01]  /*4710*/  IMAD.MOV.U32 R5, RZ, RZ, R2 ;  /* 0x000000ffff057224 */ /* 0x000fe200078e0002 */
[----:B------:R-:W-:Y:S01]  /*4720*/  ULDC UR7, c[0x0][0x618] ;  /* 0x0001860000077ab9 */ /* 0x000fe20000000800 */
[----:B------:R-:W-:Y:S01]  /*4730*/  IMAD R4, R4, UR8, RZ ;  /* 0x0000000804047c24 */ /* 0x000fe2000f8e02ff */
[----:B------:R-:W3:Y:S02]  /*4740*/  LDC R20, c[0x0][0x148] ;  /* 0x00005200ff147b82 */ /* 0x000ee40000000800 */
[----:B------:R-:W4:Y:S01]  /*4750*/  F2I.U32.TRUNC.NTZ R6, R6 ;  /* 0x0000000600067305 */ /* 0x000f22000020f000 */
[----:B------:R-:W-:Y:S02]  /*4760*/  IMAD R7, R15, UR9, R4 ;  /* 0x000000090f077c24 */ /* 0x000fe4000f8e0204 */
[----:B------:R-:W-:Y:S01]  /*4770*/  IMAD.MOV.U32 R4, RZ, RZ, R18 ;  /* 0x000000ffff047224 */ /* 0x000fe200078e0012 */
[----:B0-----:R-:W-:-:S03]  /*4780*/  ISETP.NE.AND P4, PT, R21, 0x1, PT ;  /* 0x000000011500780c */ /* 0x001fc60003f85270 */
[----:B------:R-:W-:Y:S01]  /*4790*/  IMAD.WIDE.U32 R4, R15, UR8, R4 ;  /* 0x000000080f047c25 */ /* 0x000fe2000f8e0004 */
[----:B------:R-:W-:Y:S02]  /*47a0*/  ULDC.64 UR8, c[0x0][0x640] ;  /* 0x0001900000087ab9 */ /* 0x000fe40000000a00 */
[----:B------:R-:W-:Y:S01]  /*47b0*/  ISETP.NE.U32.AND P1, PT, RZ, UR8, PT ;  /* 0x00000008ff007c0c */ /* 0x000fe2000bf25070 */
[----:B--2---:R-:W-:Y:S02]  /*47c0*/  IMAD.MOV R14, RZ, RZ, -R14 ;  /* 0x000000ffff0e7224 */ /* 0x004fe400078e0a0e */
[----:B------:R-:W-:Y:S01]  /*47d0*/  IMAD.IADD R5, R5, 0x1, R7 ;  /* 0x0000000105057824 */ /* 0x000fe200078e0207 */
[----:B------:R-:W-:Y:S01]  /*47e0*/  ISETP.NE.AND.EX P1, PT, RZ, UR9, PT, P1 ;  /* 0x00000009ff007c0c */ /* 0x000fe2000bf25310 */
[----:B-1----:R-:W-:-:S03]  /*47f0*/  IMAD R12, R19, R14, R12 ;  /* 0x0000000e130c7224 */ /* 0x002fc600078e020c */
[--C-:B------:R-:W-:Y:S01]  /*4800*/  SHF.R.U64 R14, R4, UR7, R5.reuse ;  /* 0x00000007040e7c19 */ /* 0x100fe20008001205 */
[----:B----4-:R-:W-:Y:S01]  /*4810*/  IMAD.MOV R4, RZ, RZ, -R6 ;  /* 0x000000ffff047224 */ /* 0x010fe200078e0a06 */
[----:B------:R-:W-:Y:S01]  /*4820*/  SHF.R.U32.HI R5, RZ, UR7, R5 ;  /* 0x00000007ff057c19 */ /* 0x000fe20008011605 */
[----:B------:R-:W-:Y:S02]  /*4830*/  ULDC UR7, c[0x0][0x608] ;  /* 0x0001820000077ab9 */ /* 0x000fe40000000800 */
[----:B---3--:R-:W-:Y:S01]  /*4840*/  @P4 IMAD R12, R20, R4, R13 ;  /* 0x00000004140c4224 */ /* 0x008fe200078e020d */
[--C-:B------:R-:W-:Y:S02]  /*4850*/  SHF.R.U64 R19, R14, UR7, R5.reuse ;  /* 0x000000070e137c19 */ /* 0x100fe40008001205 */
[----:B------:R-:W-:Y:S01]  /*4860*/  SHF.R.U32.HI R4, RZ, UR7, R5 ;  /* 0x00000007ff047c19 */ /* 0x000fe20008011605 */
[----:B------:R-:W-:-:S03]  /*4870*/  ULDC UR7, c[0x0][0x658] ;  /* 0x0001960000077ab9 */ /* 0x000fc60000000800 */
[--C-:B------:R-:W-:Y:S02]  /*4880*/  SHF.R.U64 R13, R19, UR7, R4.reuse ;  /* 0x00000007130d7c19 */ /* 0x100fe40008001204 */
[----:B------:R-:W-:-:S03]  /*4890*/  SHF.R.U32.HI R4, RZ, UR7, R4 ;  /* 0x00000007ff047c19 */ /* 0x000fc60008011604 */
[----:B------:R-:W-:Y:S02]  /*48a0*/  IMAD.MOV.U32 R6, RZ, RZ, R13 ;  /* 0x000000ffff067224 */ /* 0x000fe400078e000d */
[----:B------:R-:W-:Y:S01]  /*48b0*/  IMAD.MOV.U32 R5, RZ, RZ, R4 ;  /* 0x000000ffff057224 */ /* 0x000fe200078e0004 */
[----:B------:R-:W-:Y:S06]  /*48c0*/  @!P1 BRA `(.L_x_87) ;  /* 0x00000000002c9947 */ /* 0x000fec0003800000 */
        /* <DEDUP_REMOVED lines=9> */
[----:B------:R-:W-:-:S04]  /*4960*/  IMAD.WIDE.U32.X R4, R15, UR9, R4, P3 ;  /* 0x000000090f047c25 */ /* 0x000fc800098e0404 */
[----:B------:R-:W-:-:S07]  /*4970*/  IMAD.MOV.U32 R6, RZ, RZ, R4 ;  /* 0x000000ffff067224 */ /* 0x000fce00078e0004 */
.L_x_87:
[----:B------:R-:W-:Y:S01]  /*4980*/  ULDC UR7, c[0x0][0x648] ;  /* 0x0001920000077ab9 */ /* 0x000fe20000000800 */
[----:B------:R-:W-:Y:S01]  /*4990*/  LOP3.LUT R4, R19, UR6, RZ, 0xc0, !PT ;  /* 0x0000000613047c12 */ /* 0x000fe2000f8ec0ff */
[----:B------:R-:W-:Y:S01]  /*49a0*/  ULDC UR8, c[0x0][0x610] ;  /* 0x0001840000087ab9 */ /* 0x000fe20000000800 */
[----:B------:R-:W-:Y:S01]  /*49b0*/  SHF.R.U64 R5, R6, UR7, R5 ;  /* 0x0000000706057c19 */ /* 0x000fe20008001205 */
[----:B------:R-:W-:Y:S01]  /*49c0*/  ULDC UR7, c[0x0][0x638] ;  /* 0x00018e0000077ab9 */ /* 0x000fe20000000800 */
[----:B------:R-:W-:-:S03]  /*49d0*/  LOP3.LUT R14, R14, UR4, RZ, 0xc0, !PT ;  /* 0x000000040e0e7c12 */ /* 0x000fc6000f8ec0ff */
[----:B------:R-:W-:Y:S02]  /*49e0*/  IMAD.MOV R6, RZ, RZ, -R5 ;  /* 0x000000ffff067224 */ /* 0x000fe400078e0a05 */
[----:B------:R-:W-:Y:S02]  /*49f0*/  IMAD R5, R5, UR5, R4 ;  /* 0x0000000505057c24 */ /* 0x000fe4000f8e0204 */
[----:B------:R-:W-:Y:S01]  /*4a00*/  IMAD R13, R6, UR7, R13 ;  /* 0x00000007060d7c24 */ /* 0x000fe2000f8e020d */
[----:B------:R-:W-:Y:S01]  /*4a10*/  ULDC UR7, c[0x0][0x600] ;  /* 0x0001800000077ab9 */ /* 0x000fe20000000800 */
[----:B------:R-:W-:Y:S02]  /*4a20*/  IMAD R12, R5, UR8, R12 ;  /* 0x00000008050c7c24 */ /* 0x000fe4000f8e020c */
[----:B------:R-:W-:Y:S02]  /*4a30*/  IMAD R13, R13, UR7, R14 ;  /* 0x000000070d0d7c24 */ /* 0x000fe4000f8e020e */
[----:B------:R-:W-:-:S03]  /*4a40*/  IMAD.MOV.U32 R4, RZ, RZ, 0x1 ;  /* 0x00000001ff047424 */ /* 0x000fc600078e00ff */
[----:B------:R-:W-:Y:S02]  /*4a50*/  SEL R22, R13, R12, !P4 ;  /* 0x0000000c0d167207 */ /* 0x000fe40006000000 */
[----:B------:R-:W-:-:S07]  /*4a60*/  SEL R19, R12, R13, !P4 ;  /* 0x0000000d0c137207 */ /* 0x000fce0006000000 */
.L_x_85:
[----:B------:R-:W-:Y:S05]  /*4a70*/  BSYNC B1 ;  /* 0x0000000000017941 */ /* 0x000fea0003800000 */
.L_x_84:
[----:B------:R-:W-:-:S13]  /*4a80*/  LOP3.LUT P1, RZ, R4, 0xff, RZ, 0xc0, !PT ;  /* 0x000000ff04ff7812 */ /* 0x000fda000782c0ff */
[----:B------:R-:W-:Y:S05]  /*4a90*/  @P1 BRA `(.L_x_88) ;  /* 0xfffffff000f81947 */ /* 0x000fea000383ffff */
[----:B------:R-:W-:Y:S05]  /*4aa0*/  BSYNC B0 ;  /* 0x0000000000007941 */ /* 0x000fea0003800000 */
.L_x_76:
[----:B------:R-:W-:-:S03]  /*4ab0*/  UMOV UR7, 0xffffffff ;  /* 0xffffffff00077882 */ /* 0x000fc60000000000 */
[----:B------:R-:W-:Y:S05]  /*4ac0*/  BRA.DIV UR7, `(.L_x_89) ;  /* 0x0000000607f47947 */ /* 0x000fea000b800000 */
[----:B------:R-:W-:-:S13]  /*4ad0*/  ELECT P6, URZ, PT ;  /* 0x00000000003f782f */ /* 0x000fda00038c0000 */
.L_x_110:
[----:B------:R-:W-:Y:S04]  /*4ae0*/  BSSY B0, `(.L_x_90) ;  /* 0x0000058000007945 */ /* 0x000fe80003800000 */
[----:B------:R-:W-:Y:S05]  /*4af0*/  @!P6 BRA `(.L_x_91) ;  /* 0x000000040058e947 */ /* 0x000fea0003800000 */
[----:B------:R-:W-:-:S04]  /*4b00*/  LOP3.LUT R16, R16, 0x2, RZ, 0xfc, !PT ;  /* 0x0000000210107812 */ /* 0x000fc800078efcff */
[----:B------:R-:W-:-:S13]  /*4b10*/  ISETP.NE.AND P0, PT, R16, 0x3, PT ;  /* 0x000000031000780c */ /* 0x000fda0003f05270 */
[----:B------:R-:W-:Y:S05]  /*4b20*/  @!P0 BRA `(.L_x_92) ;  /* 0x0000000000048947 */ /* 0x000fea0003800000 */
[----:B------:R-:W-:Y:S01]  /*4b30*/  BPT.TRAP 0x1 ;  /* 0x000000040000795c */ /* 0x000fe20000300000 */
.L_x_92:
[----:B------:R-:W0:Y:S01]  /*4b40*/  S2R R3, SR_CgaCtaId ;  /* 0x0000000000037919 */ /* 0x000e220000008800 */
[----:B------:R-:W-:Y:S02]  /*4b50*/  MOV R2, 0x400 ;  /* 0x0000040000027802 */ /* 0x000fe40000000f00 */
[----:B------:R-:W-:Y:S02]  /*4b60*/  SHF.L.U32 R4, R0, 0x1f, RZ ;  /* 0x0000001f00047819 */ /* 0x000fe400000006ff */
[----:B0-----:R-:W-:-:S05]  /*4b70*/  LEA R2, R3, R2, 0x18 ;  /* 0x0000000203027211 */ /* 0x001fca00078ec0ff */
[----:B------:R-:W-:-:S04]  /*4b80*/  VIADD R2, R2, 0x48 ;  /* 0x0000004802027836 */ /* 0x000fc80000000000 */
[C---:B------:R-:W-:Y:S02]  /*4b90*/  IMAD R7, R9.reuse, 0x8, R2 ;  /* 0x0000000809077824 */ /* 0x040fe400078e0202 */
[----:B------:R-:W-:Y:S02]  /*4ba0*/  VIADD R9, R9, 0x1 ;  /* 0x0000000109097836 */ /* 0x000fe40000000000 */
[----:B------:R-:W0:Y:S03]  /*4bb0*/  SYNCS.PHASECHK.TRANS64.TRYWAIT P0, [R7+URZ], R4 ;  /* 0x00000004070075a7 */ /* 0x000e26000800017f */
[----:B------:R-:W-:-:S04]  /*4bc0*/  ISETP.NE.AND P1, PT, R9, 0x9, PT ;  /* 0x000000090900780c */ /* 0x000fc80003f25270 */
[----:B------:R-:W-:Y:S02]  /*4bd0*/  SEL R3, RZ, 0x1, P1 ;  /* 0x00000001ff037807 */ /* 0x000fe40000800000 */
[----:B------:R-:W-:Y:S02]  /*4be0*/  SEL R9, R9, RZ, P1 ;  /* 0x000000ff09097207 */ /* 0x000fe40000800000 */
[----:B------:R-:W-:-:S03]  /*4bf0*/  LOP3.LUT R6, R0, R3, RZ, 0x3c, !PT ;  /* 0x0000000300067212 */ /* 0x000fc600078e3cff */
[----:B------:R-:W-:Y:S01]  /*4c00*/  IMAD R8, R9, 0x8, R2 ;  /* 0x0000000809087824 */ /* 0x000fe200078e0202 */
[----:B------:R-:W-:Y:S01]  /*4c10*/  SHF.L.U32 R5, R6, 0x1f, RZ ;  /* 0x0000001f06057819 */ /* 0x000fe200000006ff */
[----:B0-----:R-:W-:Y:S06]  /*4c20*/  @!P0 BRA `(.L_x_93) ;  /* 0x0000000400bc8947 */ /* 0x001fec0003800000 */
.L_x_111:
[----:B------:R-:W1:Y:S01]  /*4c30*/  SYNCS.PHASECHK.TRANS64.TRYWAIT P0, [R8+URZ], R5 ;  /* 0x00000005080075a7 */ /* 0x000e62000800017f */
[----:B------:R-:W-:-:S05]  /*4c40*/  VIADD R0, R9, 0x1 ;  /* 0x0000000109007836 */ /* 0x000fca0000000000 */
[----:B------:R-:W-:-:S04]  /*4c50*/  ISETP.NE.AND P1, PT, R0, 0x9, PT ;  /* 0x000000090000780c */ /* 0x000fc80003f25270 */
[----:B------:R-:W-:Y:S02]  /*4c60*/  SEL R3, RZ, 0x1, P1 ;  /* 0x00000001ff037807 */ /* 0x000fe40000800000 */
[----:B0-----:R-:W-:Y:S02]  /*4c70*/  SEL R7, R0, RZ, P1 ;  /* 0x000000ff00077207 */ /* 0x001fe40000800000 */
[----:B------:R-:W-:-:S03]  /*4c80*/  LOP3.LUT R6, R6, R3, RZ, 0x3c, !PT ;  /* 0x0000000306067212 */ /* 0x000fc600078e3cff */
[----:B------:R-:W-:Y:S01]  /*4c90*/  IMAD R9, R7, 0x8, R2 ;  /* 0x0000000807097824 */ /* 0x000fe200078e0202 */
[----:B------:R-:W-:Y:S01]  /*4ca0*/  SHF.L.U32 R4, R6, 0x1f, RZ ;  /* 0x0000001f06047819 */ /* 0x000fe200000006ff */
[----:B-1----:R-:W-:Y:S06]  /*4cb0*/  @!P0 BRA `(.L_x_94) ;  /* 0x0000000400ac8947 */ /* 0x002fec0003800000 */
.L_x_112:
[----:B------:R-:W1:Y:S01]  /*4cc0*/  SYNCS.PHASECHK.TRANS64.TRYWAIT P0, [R9+URZ], R4 ;  /* 0x00000004090075a7 */ /* 0x000e62000800017f */
[----:B------:R-:W-:-:S05]  /*4cd0*/  VIADD R0, R7, 0x1 ;  /* 0x0000000107007836 */ /* 0x000fca0000000000 */
[----:B------:R-:W-:-:S04]  /*4ce0*/  ISETP.NE.AND P1, PT, R0, 0x9, PT ;  /* 0x000000090000780c */ /* 0x000fc80003f25270 */
[----:B------:R-:W-:Y:S02]  /*4cf0*/  SEL R3, RZ, 0x1, P1 ;  /* 0x00000001ff037807 */ /* 0x000fe40000800000 */
[----:B------:R-:W-:Y:S02]  /*4d00*/  SEL R7, R0, RZ, P1 ;  /* 0x000000ff00077207 */ /* 0x000fe40000800000 */
[----:B------:R-:W-:-:S03]  /*4d10*/  LOP3.LUT R6, R6, R3, RZ, 0x3c, !PT ;  /* 0x0000000306067212 */ /* 0x000fc600078e3cff */
[----:B0-----:R-:W-:Y:S01]  /*4d20*/  IMAD R8, R7, 0x8, R2 ;  /* 0x0000000807087824 */ /* 0x001fe200078e0202 */
[----:B------:R-:W-:Y:S01]  /*4d30*/  SHF.L.U32 R5, R6, 0x1f, RZ ;  /* 0x0000001f06057819 */ /* 0x000fe200000006ff */
[----:B-1----:R-:W-:Y:S06]  /*4d40*/  @!P0 BRA `(.L_x_95) ;  /* 0x00000004009c8947 */ /* 0x002fec0003800000 */
.L_x_113:
        /* <DEDUP_REMOVED lines=9> */
.L_x_114:
        /* <DEDUP_REMOVED lines=9> */
.L_x_115:
        /* <DEDUP_REMOVED lines=9> */
.L_x_116:
[----:B------:R-:W1:Y:S01]  /*4f00*/  SYNCS.PHASECHK.TRANS64.TRYWAIT P0, [R9+URZ], R4 ;  /* 0x00000004090075a7 */ /* 0x000e62000800017f */
[----:B------:R-:W-:-:S05]  /*4f10*/  VIADD R0, R7, 0x1 ;  /* 0x0000000107007836 */ /* 0x000fca0000000000 */
[----:B------:R-:W-:-:S04]  /*4f20*/  ISETP.NE.AND P1, PT, R0, 0x9, PT ;  /* 0x000000090000780c */ /* 0x000fc80003f25270 */
[----:B------:R-:W-:Y:S02]  /*4f30*/  SEL R3, RZ, 0x1, P1 ;  /* 0x00000001ff037807 */ /* 0x000fe40000800000 */
[----:B------:R-:W-:Y:S02]  /*4f40*/  SEL R7, R0, RZ, P1 ;  /* 0x000000ff00077207 */ /* 0x000fe40000800000 */
[----:B------:R-:W-:-:S03]  /*4f50*/  LOP3.LUT R11, R6, R3, RZ, 0x3c, !PT ;  /* 0x00000003060b7212 */ /* 0x000fc600078e3cff */
[----:B------:R-:W-:Y:S01]  /*4f60*/  IMAD R6, R7, 0x8, R2 ;  /* 0x0000000807067824 */ /* 0x000fe200078e0202 */
[----:B0-----:R-:W-:Y:S01]  /*4f70*/  SHF.L.U32 R5, R11, 0x1f, RZ ;  /* 0x0000001f0b057819 */ /* 0x001fe200000006ff */
[----:B-1----:R-:W-:Y:S06]  /*4f80*/  @!P0 BRA `(.L_x_99) ;  /* 0x00000004005c8947 */ /* 0x002fec0003800000 */
.L_x_117:
[----:B------:R-:W1:Y:S01]  /*4f90*/  SYNCS.PHASECHK.TRANS64.TRYWAIT P0, [R6+URZ], R5 ;  /* 0x00000005060075a7 */ /* 0x000e62000800017f */
[----:B------:R-:W-:-:S05]  /*4fa0*/  VIADD R0, R7, 0x1 ;  /* 0x0000000107007836 */ /* 0x000fca0000000000 */
[----:B------:R-:W-:-:S04]  /*4fb0*/  ISETP.NE.AND P1, PT, R0, 0x9, PT ;  /* 0x000000090000780c */ /* 0x000fc80003f25270 */
[----:B0-----:R-:W-:Y:S02]  /*4fc0*/  SEL R4, RZ, 0x1, P1 ;  /* 0x00000001ff047807 */ /* 0x001fe40000800000 */
[----:B------:R-:W-:Y:S02]  /*4fd0*/  SEL R3, R0, RZ, P1 ;  /* 0x000000ff00037207 */ /* 0x000fe40000800000 */
[----:B------:R-:W-:Y:S01]  /*4fe0*/  LOP3.LUT R0, R11, R4, RZ, 0x3c, !PT ;  /* 0x000000040b007212 */ /* 0x000fe200078e3cff */
[----:B-1----:R-:W-:Y:S06]  /*4ff0*/  @!P0 BRA `(.L_x_100) ;  /* 0x0000000400548947 */ /* 0x002fec0003800000 */
.L_x_118:
[----:B------:R-:W-:Y:S01]  /*5000*/  IMAD R3, R3, 0x8, R2 ;  /* 0x0000000803037824 */ /* 0x000fe200078e0202 */
[----:B------:R-:W-:-:S07]  /*5010*/  SHF.L.U32 R0, R0, 0x1f, RZ ;  /* 0x0000001f00007819 */ /* 0x000fce00000006ff */
.L_x_101:
[----:B-1----:R1:W2:Y:S02]  /*5020*/  SYNCS.PHASECHK.TRANS64.TRYWAIT P0, [R3+URZ], R0 ;  /* 0x00000000030075a7 */ /* 0x0022a4000800017f */
[----:B--2---:R-:W-:Y:S05]  /*5030*/  @!P0 NANOSLEEP.SYNCS 0x989680 ;  /* 0x009896800000895d */ /* 0x004fea0003900000 */
[----:B------:R-:W2:Y:S02]  /*5040*/  @!P0 SYNCS.PHASECHK.TRANS64 P0, [R3+URZ], R0 ;  /* 0x00000000030085a7 */ /* 0x000ea4000800007f */
[----:B--2---:R-:W-:Y:S05]  /*5050*/  @!P0 BRA `(.L_x_101) ;  /* 0xfffffffc00f08947 */ /* 0x004fea000383ffff */
.L_x_91:
[----:B------:R-:W-:Y:S05]  /*5060*/  BSYNC B0 ;  /* 0x0000000000007941 */ /* 0x000fea0003800000 */
.L_x_90:
[----:B------:R-:W-:Y:S05]  /*5070*/  EXIT ;  /* 0x000000000000794d */ /* 0x000fea0003800000 */
.L_x_20:
[----:B-1----:R1:W2:Y:S02]  /*5080*/  SYNCS.PHASECHK.TRANS64.TRYWAIT P0, [R47+URZ], R0 ;  /* 0x000000002f0075a7 */ /* 0x0022a4000800017f */
[----:B--2---:R-:W-:Y:S05]  /*5090*/  @!P0 NANOSLEEP.SYNCS 0x989680 ;  /* 0x009896800000895d */ /* 0x004fea0003900000 */
[----:B------:R-:W2:Y:S02]  /*50a0*/  @!P0 SYNCS.PHASECHK.TRANS64 P0, [R47+URZ], R0 ;  /* 0x000000002f0085a7 */ /* 0x000ea4000800007f */
[----:B--2---:R-:W-:Y:S05]  /*50b0*/  @!P0 BRA `(.L_x_20) ;  /* 0xfffffffc00f08947 */ /* 0x004fea000383ffff */
[----:B------:R-:W-:Y:S05]  /*50c0*/  BRA `(.L_x_102) ;  /* 0xffffffc400d47947 */ /* 0x000fea000383ffff */
.L_x_25:
[----:B--2---:R2:W3:Y:S02]  /*50d0*/  SYNCS.PHASECHK.TRANS64.TRYWAIT P1, [R3+URZ], R0 ;  /* 0x00000000030075a7 */ /* 0x0044e4000802017f */
[----:B---3--:R-:W-:Y:S05]  /*50e0*/  @!P1 NANOSLEEP.SYNCS 0x989680 ;  /* 0x009896800000995d */ /* 0x008fea0003900000 */
[----:B------:R-:W3:Y:S02]  /*50f0*/  @!P1 SYNCS.PHASECHK.TRANS64 P1, [R3+URZ], R0 ;  /* 0x00000000030095a7 */ /* 0x000ee4000802007f */
[----:B---3--:R-:W-:Y:S05]  /*5100*/  @!P1 BRA `(.L_x_25) ;  /* 0xfffffffc00f09947 */ /* 0x008fea000383ffff */
[----:B------:R-:W-:Y:S05]  /*5110*/  BRA `(.L_x_24) ;  /* 0xffffffc800387947 */ /* 0x000fea000383ffff */
.L_x_30:
[----:B-1----:R-:W-:-:S04]  /*5120*/  IMAD.U32 R5, RZ, RZ, UR4 ;  /* 0x00000004ff057e24 */ /* 0x002fc8000f8e00ff */
[----:B------:R1:W2:Y:S03]  /*5130*/  SYNCS.PHASECHK.TRANS64.TRYWAIT P1, [R5+URZ], R4 ;  /* 0x00000004050075a7 */ /* 0x0002a6000802017f */
[----:B--2---:R-:W-:Y:S05]  /*5140*/  @!P1 NANOSLEEP.SYNCS 0x989680 ;  /* 0x009896800000995d */ /* 0x004fea0003900000 */
[----:B------:R-:W2:Y:S02]  /*5150*/  @!P1 SYNCS.PHASECHK.TRANS64 P1, [R5+URZ], R4 ;  /* 0x00000004050095a7 */ /* 0x000ea4000802007f */
[----:B--2---:R-:W-:Y:S05]  /*5160*/  @!P1 BRA `(.L_x_30) ;  /* 0xfffffffc00ec9947 */ /* 0x004fea000383ffff */
[----:B------:R-:W-:Y:S05]  /*5170*/  BRA `(.L_x_29) ;  /* 0xffffffcc00607947 */ /* 0x000fea000383ffff */
.L_x_36:
[----:B0-----:R0:W1:Y:S02]  /*5180*/  SYNCS.PHASECHK.TRANS64.TRYWAIT P0, [R47+URZ+0x10], R0 ;  /* 0x000010002f0075a7 */ /* 0x001064000800017f */
[----:B-1----:R-:W-:Y:S05]  /*5190*/  @!P0 NANOSLEEP.SYNCS 0x989680 ;  /* 0x009896800000895d */ /* 0x002fea0003900000 */
[----:B------:R-:W1:Y:S02]  /*51a0*/  @!P0 SYNCS.PHASECHK.TRANS64 P0, [R47+URZ+0x10], R0 ;  /* 0x000010002f0085a7 */ /* 0x000e64000800007f */
[----:B-1----:R-:W-:Y:S05]  /*51b0*/  @!P0 BRA `(.L_x_36) ;  /* 0xfffffffc00f08947 */ /* 0x002fea000383ffff */
[----:B------:R-:W-:Y:S05]  /*51c0*/  BRA `(.L_x_103) ;  /* 0xffffffd4001c7947 */ /* 0x000fea000383ffff */
.L_x_77:
[----:B------:R-:W-:Y:S01]  /*51d0*/  BSSY B1, `(.L_x_104) ;  /* 0x0000006000017945 */ /* 0x000fe20003800000 */
[----:B------:R-:W-:-:S07]  /*51e0*/  IMAD.MOV.U32 R15, RZ, RZ, -0x1 ;  /* 0xffffffffff0f7424 */ /* 0x000fce00078e00ff */
[----:B-----5:R-:W-:Y:S05]  /*51f0*/  WARPSYNC.COLLECTIVE R15, `(.L_x_105) ;  /* 0x000000000f0c7348 */ /* 0x020fea0003c00000 */
[----:B------:R-:W-:Y:S02]  /*5200*/  ELECT P6, UR62, PT ;  /* 0x00000000003e782f */ /* 0x000fe400038c0000 */
[----:B------:R-:W-:Y:S01]  /*5210*/  MOV R14, UR62 ;  /* 0x0000003e000e7c02 */ /* 0x000fe20008000f00 */
[----:B-----5:R-:W-:Y:S10]  /*5220*/  ENDCOLLECTIVE ;  /* 0x000000000000791b */ /* 0x020ff40003800000 */
.L_x_105:
[----:B------:R-:W-:Y:S05]  /*5230*/  BSYNC B1 ;  /* 0x0000000000017941 */ /* 0x000fea0003800000 */
.L_x_104:
[----:B------:R-:W-:Y:S05]  /*5240*/  BRA `(.L_x_106) ;  /* 0xffffffec00187947 */ /* 0x000fea000383ffff */
.L_x_80:
[----:B-1----:R1:W2:Y:S02]  /*5250*/  SYNCS.PHASECHK.TRANS64.TRYWAIT P1, [R13+URZ+0x48], R6 ;  /* 0x000048060d0075a7 */ /* 0x0022a4000802017f */
[----:B--2---:R-:W-:Y:S05]  /*5260*/  @!P1 NANOSLEEP.SYNCS 0x989680 ;  /* 0x009896800000995d */ /* 0x004fea0003900000 */
[----:B------:R-:W2:Y:S02]  /*5270*/  @!P1 SYNCS.PHASECHK.TRANS64 P1, [R13+URZ+0x48], R6 ;  /* 0x000048060d0095a7 */ /* 0x000ea4000802007f */
[----:B--2---:R-:W-:Y:S05]  /*5280*/  @!P1 BRA `(.L_x_80) ;  /* 0xfffffffc00f09947 */ /* 0x004fea000383ffff */
[----:B------:R-:W-:Y:S05]  /*5290*/  BRA `(.L_x_107) ;  /* 0xffffffec004c7947 */ /* 0x000fea000383ffff */
.L_x_89:
[----:B------:R-:W-:Y:S01]  /*52a0*/  BSSY B0, `(.L_x_108) ;  /* 0x0000006000007945 */ /* 0x000fe20003800000 */
[----:B------:R-:W-:-:S07]  /*52b0*/  IMAD.MOV.U32 R15, RZ, RZ, -0x1 ;  /* 0xffffffffff0f7424 */ /* 0x000fce00078e00ff */
[----:B-----5:R-:W-:Y:S05]  /*52c0*/  WARPSYNC.COLLECTIVE R15, `(.L_x_109) ;  /* 0x000000000f0c7348 */ /* 0x020fea0003c00000 */
[----:B------:R-:W-:Y:S02]  /*52d0*/  ELECT P6, UR62, PT ;  /* 0x00000000003e782f */ /* 0x000fe400038c0000 */
[----:B------:R-:W-:Y:S01]  /*52e0*/  MOV R14, UR62 ;  /* 0x0000003e000e7c02 */ /* 0x000fe20008000f00 */
[----:B-----5:R-:W-:Y:S10]  /*52f0*/  ENDCOLLECTIVE ;  /* 0x000000000000791b */ /* 0x020ff40003800000 */
.L_x_109:
[----:B------:R-:W-:Y:S05]  /*5300*/  BSYNC B0 ;  /* 0x0000000000007941 */ /* 0x000fea0003800000 */
.L_x_108:
[----:B------:R-:W-:Y:S05]  /*5310*/  BRA `(.L_x_110) ;  /* 0xfffffff400f07947 */ /* 0x000fea000383ffff */
.L_x_93:
[----:B0-----:R0:W1:Y:S02]  /*5320*/  SYNCS.PHASECHK.TRANS64.TRYWAIT P0, [R7+URZ], R4 ;  /* 0x00000004070075a7 */ /* 0x001064000800017f */
[----:B-1----:R-:W-:Y:S05]  /*5330*/  @!P0 NANOSLEEP.SYNCS 0x989680 ;  /* 0x009896800000895d */ /* 0x002fea0003900000 */
[----:B------:R-:W1:Y:S02]  /*5340*/  @!P0 SYNCS.PHASECHK.TRANS64 P0, [R7+URZ], R4 ;  /* 0x00000004070085a7 */ /* 0x000e64000800007f */
[----:B-1----:R-:W-:Y:S05]  /*5350*/  @!P0 BRA `(.L_x_93) ;  /* 0xfffffffc00f08947 */ /* 0x002fea000383ffff */
[----:B------:R-:W-:Y:S05]  /*5360*/  BRA `(.L_x_111) ;  /* 0xfffffff800307947 */ /* 0x000fea000383ffff */
.L_x_94:
[----:B0-----:R0:W1:Y:S02]  /*5370*/  SYNCS.PHASECHK.TRANS64.TRYWAIT P0, [R8+URZ], R5 ;  /* 0x00000005080075a7 */ /* 0x001064000800017f */
[----:B-1----:R-:W-:Y:S05]  /*5380*/  @!P0 NANOSLEEP.SYNCS 0x989680 ;  /* 0x009896800000895d */ /* 0x002fea0003900000 */
[----:B------:R-:W1:Y:S02]  /*5390*/  @!P0 SYNCS.PHASECHK.TRANS64 P0, [R8+URZ], R5 ;  /* 0x00000005080085a7 */ /* 0x000e64000800007f */
[----:B-1----:R-:W-:Y:S05]  /*53a0*/  @!P0 BRA `(.L_x_94) ;  /* 0xfffffffc00f08947 */ /* 0x002fea000383ffff */
[----:B------:R-:W-:Y:S05]  /*53b0*/  BRA `(.L_x_112) ;  /* 0xfffffff800407947 */ /* 0x000fea000383ffff */
.L_x_95:
[----:B0-----:R0:W1:Y:S02]  /*53c0*/  SYNCS.PHASECHK.TRANS64.TRYWAIT P0, [R9+URZ], R4 ;  /* 0x00000004090075a7 */ /* 0x001064000800017f */
[----:B-1----:R-:W-:Y:S05]  /*53d0*/  @!P0 NANOSLEEP.SYNCS 0x989680 ;  /* 0x009896800000895d */ /* 0x002fea0003900000 */
[----:B------:R-:W1:Y:S02]  /*53e0*/  @!P0 SYNCS.PHASECHK.TRANS64 P0, [R9+URZ], R4 ;  /* 0x00000004090085a7 */ /* 0x000e64000800007f */
[----:B-1----:R-:W-:Y:S05]  /*53f0*/  @!P0 BRA `(.L_x_95) ;  /* 0xfffffffc00f08947 */ /* 0x002fea000383ffff */
[----:B------:R-:W-:Y:S05]  /*5400*/  BRA `(.L_x_113) ;  /* 0xfffffff800507947 */ /* 0x000fea000383ffff */
.L_x_96:
[----:B0-----:R0:W1:Y:S02]  /*5410*/  SYNCS.PHASECHK.TRANS64.TRYWAIT P0, [R8+URZ], R5 ;  /* 0x00000005080075a7 */ /* 0x001064000800017f */
[----:B-1----:R-:W-:Y:S05]  /*5420*/  @!P0 NANOSLEEP.SYNCS 0x989680 ;  /* 0x009896800000895d */ /* 0x002fea0003900000 */
[----:B------:R-:W1:Y:S02]  /*5430*/  @!P0 SYNCS.PHASECHK.TRANS64 P0, [R8+URZ], R5 ;  /* 0x00000005080085a7 */ /* 0x000e64000800007f */
[----:B-1----:R-:W-:Y:S05]  /*5440*/  @!P0 BRA `(.L_x_96) ;  /* 0xfffffffc00f08947 */ /* 0x002fea000383ffff */
[----:B------:R-:W-:Y:S05]  /*5450*/  BRA `(.L_x_114) ;  /* 0xfffffff800607947 */ /* 0x000fea000383ffff */
.L_x_97:
[----:B0-----:R0:W1:Y:S02]  /*5460*/  SYNCS.PHASECHK.TRANS64.TRYWAIT P0, [R9+URZ], R4 ;  /* 0x00000004090075a7 */ /* 0x001064000800017f */
[----:B-1----:R-:W-:Y:S05]  /*5470*/  @!P0 NANOSLEEP.SYNCS 0x989680 ;  /* 0x009896800000895d */ /* 0x002fea0003900000 */
[----:B------:R-:W1:Y:S02]  /*5480*/  @!P0 SYNCS.PHASECHK.TRANS64 P0, [R9+URZ], R4 ;  /* 0x00000004090085a7 */ /* 0x000e64000800007f */
[----:B-1----:R-:W-:Y:S05]  /*5490*/  @!P0 BRA `(.L_x_97) ;  /* 0xfffffffc00f08947 */ /* 0x002fea000383ffff */
[----:B------:R-:W-:Y:S05]  /*54a0*/  BRA `(.L_x_115) ;  /* 0xfffffff800707947 */ /* 0x000fea000383ffff */
.L_x_98:
[----:B0-----:R0:W1:Y:S02]  /*54b0*/  SYNCS.PHASECHK.TRANS64.TRYWAIT P0, [R8+URZ], R5 ;  /* 0x00000005080075a7 */ /* 0x001064000800017f */
[----:B-1----:R-:W-:Y:S05]  /*54c0*/  @!P0 NANOSLEEP.SYNCS 0x989680 ;  /* 0x009896800000895d */ /* 0x002fea0003900000 */
[----:B------:R-:W1:Y:S02]  /*54d0*/  @!P0 SYNCS.PHASECHK.TRANS64 P0, [R8+URZ], R5 ;  /* 0x00000005080085a7 */ /* 0x000e64000800007f */
[----:B-1----:R-:W-:Y:S05]  /*54e0*/  @!P0 BRA `(.L_x_98) ;  /* 0xfffffffc00f08947 */ /* 0x002fea000383ffff */
[----:B------:R-:W-:Y:S05]  /*54f0*/  BRA `(.L_x_116) ;  /* 0xfffffff800807947 */ /* 0x000fea000383ffff */
.L_x_99:
[----:B0-----:R0:W1:Y:S02]  /*5500*/  SYNCS.PHASECHK.TRANS64.TRYWAIT P0, [R9+URZ], R4 ;  /* 0x00000004090075a7 */ /* 0x001064000800017f */
[----:B-1----:R-:W-:Y:S05]  /*5510*/  @!P0 NANOSLEEP.SYNCS 0x989680 ;  /* 0x009896800000895d */ /* 0x002fea0003900000 */
[----:B------:R-:W1:Y:S02]  /*5520*/  @!P0 SYNCS.PHASECHK.TRANS64 P0, [R9+URZ], R4 ;  /* 0x00000004090085a7 */ /* 0x000e64000800007f */
[----:B-1----:R-:W-:Y:S05]  /*5530*/  @!P0 BRA `(.L_x_99) ;  /* 0xfffffffc00f08947 */ /* 0x002fea000383ffff */
[----:B------:R-:W-:Y:S05]  /*5540*/  BRA `(.L_x_117) ;  /* 0xfffffff800907947 */ /* 0x000fea000383ffff */
.L_x_100:
[----:B0-----:R0:W1:Y:S02]  /*5550*/  SYNCS.PHASECHK.TRANS64.TRYWAIT P0, [R6+URZ], R5 ;  /* 0x00000005060075a7 */ /* 0x001064000800017f */
[----:B-1----:R-:W-:Y:S05]  /*5560*/  @!P0 NANOSLEEP.SYNCS 0x989680 ;  /* 0x009896800000895d */ /* 0x002fea0003900000 */
[----:B------:R-:W1:Y:S02]  /*5570*/  @!P0 SYNCS.PHASECHK.TRANS64 P0, [R6+URZ], R5 ;  /* 0x00000005060085a7 */ /* 0x000e64000800007f */
[----:B-1----:R-:W-:Y:S05]  /*5580*/  @!P0 BRA `(.L_x_100) ;  /* 0xfffffffc00f08947 */ /* 0x002fea000383ffff */
[----:B------:R-:W-:Y:S05]  /*5590*/  BRA `(.L_x_118) ;  /* 0xfffffff800987947 */ /* 0x000fea000383ffff */
.L_x_119:
[----:B------:R-:W-:-:S00]  /*55a0*/  BRA `(.L_x_119) ;  /* 0xfffffffc00fc7947 */ /* 0x000fc0000383ffff */
[----:B------:R-:W-:-:S00]  /*55b0*/  NOP ;  /* 0x0000000000007918 */ /* 0x000fc00000000000 */
        /* <DEDUP_REMOVED lines=12> */
.L_x_120:


//--------------------- .nv.global.init           --------------------------
	.section	.nv.global.init,"aw",@progbits
.nv.global.init:
	.type		$str$22,@object
	.size		$str$22,($str$23 - $str$22)
$str$22:
        /*0000*/ 	.byte	0x6b, 0x5f, 0x74, 0x69, 0x6c, 0x65, 0x5f, 0x63, 0x6f, 0x75, 0x6e, 0x74, 0x20, 0x3e, 0x3d, 0x20
        /*0010*/ 	.byte	0x31, 0x00
	.type		$str$23,@object
	.size		$str$23,(__unnamed_1 - $str$23)
$str$23:
        /*0012*/ 	.byte	0x2f, 0x74, 0x6d, 0x70, 0x2f, 0x63, 0x75, 0x74, 0x6c, 0x61, 0x73, 0x73, 0x5f, 0x73, 0x77, 0x65
        /*0022*/ 	.byte	0x65, 0x70, 0x5f, 0x73, 0x72, 0x63, 0x2f, 0x69, 0x6e, 0x63, 0x6c, 0x75, 0x64, 0x65, 0x2f, 0x63
        /*0032*/ 	.byte	0x75, 0x74, 0x6c, 0x61, 0x73, 0x73, 0x2f, 0x67, 0x65, 0x6d, 0x6d, 0x2f, 0x63, 0x6f, 0x6c, 0x6c
        /*0042*/ 	.byte	0x65, 0x63, 0x74, 0x69, 0x76, 0x65, 0x2f, 0x73, 0x6d, 0x39, 0x30, 0x5f, 0x6d, 0x6d, 0x61, 0x5f
        /*0052*/ 	.byte	0x74, 0x6d, 0x61, 0x5f, 0x67, 0x6d, 0x6d, 0x61, 0x5f, 0x73, 0x73, 0x5f, 0x77, 0x61, 0x72, 0x70
        /*0062*/ 	.byte	0x73, 0x70, 0x65, 0x63, 0x69, 0x61, 0x6c, 0x69, 0x7a, 0x65, 0x64, 0x2e, 0x68, 0x70, 0x70, 0x00
	.type		__unnamed_1,@object
	.size		__unnamed_1,(.L_0 - __unnamed_1)
__unnamed_1:
        /*0072*/ 	.byte	0x76, 0x6f, 0x69, 0x64, 0x20, 0x63, 0x75, 0x74, 0x6c, 0x61, 0x73, 0x73, 0x3a, 0x3a, 0x67, 0x65
        /* <DEDUP_REMOVED lines=172> */
        /*0b42*/ 	.byte	0x6e, 0x74, 0x69, 0x74, 0x79, 0x5d, 0x00
.L_0:


//--------------------- .nv.shared._ZN7cutlass13device_kernelINS_4gemm6kernel13GemmUniversalIN4cute5tupleIJiiiiEEENS1_10collective13CollectiveMmaINS1_34MainloopSm90TmaGmmaWarpSpecializedILi9ENS5_IJNS4_1CILi2EEENSA_ILi1EEESC_EEENS1_32KernelTmaWarpSpecializedPingpongEEENS5_IJNSA_ILi64EEENSA_ILi32EEENSA_ILi256EEEEEEaNS5_IJlSC_lEEEaSK_NS4_8TiledMMAINS4_8MMA_AtomIJNS4_4SM904GMMA26MMA_64x32x32_S32S8S8_SS_TNEEEENS4_6LayoutINS5_IJSC_SC_SC_EEENS5_IJNSA_ILi0EEEST_ST_EEEEENS5_IJNS4_10UnderscoreESW_SW_EEEEENS4_13SM90_TMA_LOADENS4_14ComposedLayoutINS4_7SwizzleILi3ELi4ELi3EEENS4_18smem_ptr_flag_bitsILi8EEENSR_INS5_IJNSA_ILi8EEENSA_ILi128EEEEEENS5_IJS16_SC_EEEEEEEvNS4_8identityENS4_23SM90_TMA_LOAD_MULTICASTES1A_vS1B_EENS_8epilogue10collective6detail29Sm90TmaWarpSpecializedAdapterINS1F_15DefaultEpilogueIaSK_SK_NS1E_6thread17LinearCombinationIaLi1EiiLNS1J_9ScaleType4KindE0ELNS_15FloatRoundStyleE2EaEENS1_15EpilogueDefaultEEEEEvvEEEEvNT_6ParamsE --------------------------
	.section	.nv.shared._ZN7cutlass13device_kernelINS_4gemm6kernel13GemmUniversalIN4cute5tupleIJiiiiEEENS1_10collective13CollectiveMmaINS1_34MainloopSm90TmaGmmaWarpSpecializedILi9ENS5_IJNS4_1CILi2EEENSA_ILi1EEESC_EEENS1_32KernelTmaWarpSpecializedPingpongEEENS5_IJNSA_ILi64EEENSA_ILi32EEENSA_ILi256EEEEEEaNS5_IJlSC_lEEEaSK_NS4_8TiledMMAINS4_8MMA_AtomIJNS4_4SM904GMMA26MMA_64x32x32_S32S8S8_SS_TNEEEENS4_6LayoutINS5_IJSC_SC_SC_EEENS5_IJNSA_ILi0EEEST_ST_EEEEENS5_IJNS4_10UnderscoreESW_SW_EEEEENS4_13SM90_TMA_LOADENS4_14ComposedLayoutINS4_7SwizzleILi3ELi4ELi3EEENS4_18smem_ptr_flag_bitsILi8EEENSR_INS5_IJNSA_ILi8EEENSA_ILi128EEEEEENS5_IJS16_SC_EEEEEEEvNS4_8identityENS4_23SM90_TMA_LOAD_MULTICASTES1A_vS1B_EENS_8epilogue10collective6detail29Sm90TmaWarpSpecializedAdapterINS1F_15DefaultEpilogueIaSK_SK_NS1E_6thread17LinearCombinationIaLi1EiiLNS1J_9ScaleType4KindE0ELNS_15FloatRoundStyleE2EaEENS1_15EpilogueDefaultEEEEEvvEEEEvNT_6ParamsE,"aw",@nobits
	.sectionflags	@""
	.align	16
	.zero		1024


//--------------------- .nv.shared.reserved.0     --------------------------
	.section	.nv.shared.reserved.0,"aw",@nobits
	.weak		__nv_reservedSMEM_offset_0_alias
	.size		__nv_reservedSMEM_offset_0_alias, 0, 0
	.other		__nv_reservedSMEM_offset_0_alias,@"STO_CUDA_RESERVED_SHARED STV_DEFAULT"
__nv_reservedSMEM_offset_0_alias:
	.zero		0


//--------------------- .nv.global                --------------------------
	.section	.nv.global,"aw",@nobits
.nv.global:
	.type		_ZN40_INTERNAL_d899f089_4_k_cu_52ab3b69_134044cute1_E,@object
	.size		_ZN40_INTERNAL_d899f089_4_k_cu_52ab3b69_134044cute1_E,(_ZN40_INTERNAL_d899f089_4_k_cu_52ab3b69_134044cuda3std3__45__cpo6cbeginE - _ZN40_INTERNAL_d899f089_4_k_cu_52ab3b69_134044cute1_E)
_ZN40_INTERNAL_d899f089_4_k_cu_52ab3b69_134044cute1_E:
	.zero		1
	.type		_ZN40_INTERNAL_d899f089_4_k_cu_52ab3b69_134044cuda3std3__45__cpo6cbeginE,@object
	.size		_ZN40_INTERNAL_d899f089_4_k_cu_52ab3b69_134044cuda3std3__45__cpo6cbeginE,(_ZN40_INTERNAL_d899f089_4_k_cu_52ab3b69_134044cuda3std3__48in_placeE - _ZN40_INTERNAL_d899f089_4_k_cu_52ab3b69_134044cuda3std3__45__cpo6cbeginE)
_ZN40_INTERNAL_d899f089_4_k_cu_52ab3b69_134044cuda3std3__45__cpo6cbeginE:
	.zero		1
	.type		_ZN40_INTERNAL_d899f089_4_k_cu_52ab3b69_134044cuda3std3__48in_placeE,@object
	.size		_ZN40_INTERNAL_d899f089_4_k_cu_52ab3b69_134044cuda3std3__48in_placeE,(_ZN40_INTERNAL_d899f089_4_k_cu_52ab3b69_134044cuda3std6ranges3__45__cpo9iter_moveE - _ZN40_INTERNAL_d899f089_4_k_cu_52ab3b69_134044cuda3std3__48in_placeE)
_ZN40_INTERNAL_d899f089_4_k_cu_52ab3b69_134044cuda3std3__48in_placeE:
	.zero		1
	.type		_ZN40_INTERNAL_d899f089_4_k_cu_52ab3b69_134044cuda3std6ranges3__45__cpo9iter_moveE,@object
	.size		_ZN40_INTERNAL_d899f089_4_k_cu_52ab3b69_134044cuda3std6ranges3__45__cpo9iter_moveE,(_ZN40_INTERNAL_d899f089_4_k_cu_52ab3b69_134044cuda3std3__45__cpo5beginE - _ZN40_INTERNAL_d899f089_4_k_cu_52ab3b69_134044cuda3std6ranges3__45__cpo9iter_moveE)
_ZN40_INTERNAL_d899f089_4_k_cu_52ab3b69_134044cuda3std6ranges3__45__cpo9iter_moveE:
	.zero		1
	.type		_ZN40_INTERNAL_d899f089_4_k_cu_52ab3b69_134044cuda3std3__45__cpo5beginE,@object
	.size		_ZN40_INTERNAL_d899f089_4_k_cu_52ab3b69_134044cuda3std3__45__cpo5beginE,(_ZN40_INTERNAL_d899f089_4_k_cu_52ab3b69_134044cuda3std3__442_GLOBAL__N__d899f089_4_k_cu_52ab3b69_134046ignoreE - _ZN40_INTERNAL_d899f089_4_k_cu_52ab3b69_134044cuda3std3__45__cpo5beginE)
_ZN40_INTERNAL_d899f089_4_k_cu_52ab3b69_134044cuda3std3__45__cpo5beginE:
	.zero		1
	.type		_ZN40_INTERNAL_d899f089_4_k_cu_52ab3b69_134044cuda3std3__442_GLOBAL__N__d899f089_4_k_cu_52ab3b69_134046ignoreE,@object
	.size		_ZN40_INTERNAL_d899f089_4_k_cu_52ab3b69_134044cuda3std3__442_GLOBAL__N__d899f089_4_k_cu_52ab3b69_134046ignoreE,(_ZN40_INTERNAL_d899f089_4_k_cu_52ab3b69_134044cute7productE - _ZN40_INTERNAL_d899f089_4_k_cu_52ab3b69_134044cuda3std3__442_GLOBAL__N__d899f089_4_k_cu_52ab3b69_134046ignoreE)
_ZN40_INTERNAL_d899f089_4_k_cu_52ab3b69_134044cuda3std3__442_GLOBAL__N__d899f089_4_k_cu_52ab3b69_134046ignoreE:
	.zero		1
	.type		_ZN40_INTERNAL_d899f089_4_k_cu_52ab3b69_134044cute7productE,@object
	.size		_ZN40_INTERNAL_d899f089_4_k_cu_52ab3b69_134044cute7productE,(_ZN40_INTERNAL_d899f089_4_k_cu_52ab3b69_134044cuda3std3__45__cpo3endE - _ZN40_INTERNAL_d899f089_4_k_cu_52ab3b69_134044cute7productE)
_ZN40_INTERNAL_d899f089_4_k_cu_52ab3b69_134044cute7productE:
	.zero		1
	.type		_ZN40_INTERNAL_d899f089_4_k_cu_52ab3b69_134044cuda3std3__45__cpo3endE,@object
	.size		_ZN40_INTERNAL_d899f089_4_k_cu_52ab3b69_134044cuda3std3__45__cpo3endE,(_ZN40_INTERNAL_d899f089_4_k_cu_52ab3b69_134044cuda3std3__419piecewise_constructE - _ZN40_INTERNAL_d899f089_4_k_cu_52ab3b69_134044cuda3std3__45__cpo3endE)
_ZN40_INTERNAL_d899f089_4_k_cu_52ab3b69_134044cuda3std3__45__cpo3endE:
	.zero		1
	.type		_ZN40_INTERNAL_d899f089_4_k_cu_52ab3b69_134044cuda3std3__419piecewise_constructE,@object
	.size		_ZN40_INTERNAL_d899f089_4_k_cu_52ab3b69_134044cuda3std3__419piecewise_constructE,(_ZN40_INTERNAL_d899f089_4_k_cu_52ab3b69_134044cuda3std3__45__cpo4cendE - _ZN40_INTERNAL_d899f089_4_k_cu_52ab3b69_134044cuda3std3__419piecewise_constructE)
_ZN40_INTERNAL_d899f089_4_k_cu_52ab3b69_134044cuda3std3__419piecewise_constructE:
	.zero		1
	.type		_ZN40_INTERNAL_d899f089_4_k_cu_52ab3b69_134044cuda3std3__45__cpo4cendE,@object
	.size		_ZN40_INTERNAL_d899f089_4_k_cu_52ab3b69_134044cuda3std3__45__cpo4cendE,(_ZN40_INTERNAL_d899f089_4_k_cu_52ab3b69_134044cuda3std6ranges3__45__cpo4swapE - _ZN40_INTERNAL_d899f089_4_k_cu_52ab3b69_134044cuda3std3__45__cpo4cendE)
_ZN40_INTERNAL_d899f089_4_k_cu_52ab3b69_134044cuda3std3__45__cpo4cendE:
	.zero		1
	.type		_ZN40_INTERNAL_d899f089_4_k_cu_52ab3b69_134044cuda3std6ranges3__45__cpo4swapE,@object
	.size		_ZN40_INTERNAL_d899f089_4_k_cu_52ab3b69_134044cuda3std6ranges3__45__cpo4swapE,(.L_8 - _ZN40_INTERNAL_d899f089_4_k_cu_52ab3b69_134044cuda3std6ranges3__45__cpo4swapE)
_ZN40_INTERNAL_d899f089_4_k_cu_52ab3b69_134044cuda3std6ranges3__45__cpo4swapE:
	.zero		1
.L_8:


//--------------------- .nv.constant0._ZN7cutlass13device_kernelINS_4gemm6kernel13GemmUniversalIN4cute5tupleIJiiiiEEENS1_10collective13CollectiveMmaINS1_34MainloopSm90TmaGmmaWarpSpecializedILi9ENS5_IJNS4_1CILi2EEENSA_ILi1EEESC_EEENS1_32KernelTmaWarpSpecializedPingpongEEENS5_IJNSA_ILi64EEENSA_ILi32EEENSA_ILi256EEEEEEaNS5_IJlSC_lEEEaSK_NS4_8TiledMMAINS4_8MMA_AtomIJNS4_4SM904GMMA26MMA_64x32x32_S32S8S8_SS_TNEEEENS4_6LayoutINS5_IJSC_SC_SC_EEENS5_IJNSA_ILi0EEEST_ST_EEEEENS5_IJNS4_10UnderscoreESW_SW_EEEEENS4_13SM90_TMA_LOADENS4_14ComposedLayoutINS4_7SwizzleILi3ELi4ELi3EEENS4_18smem_ptr_flag_bitsILi8EEENSR_INS5_IJNSA_ILi8EEENSA_ILi128EEEEEENS5_IJS16_SC_EEEEEEEvNS4_8identityENS4_23SM90_TMA_LOAD_MULTICASTES1A_vS1B_EENS_8epilogue10collective6detail29Sm90TmaWarpSpecializedAdapterINS1F_15DefaultEpilogueIaSK_SK_NS1E_6thread17LinearCombinationIaLi1EiiLNS1J_9ScaleType4KindE0ELNS_15FloatRoundStyleE2EaEENS1_15EpilogueDefaultEEEEEvvEEEEvNT_6ParamsE --------------------------
	.section	.nv.constant0._ZN7cutlass13device_kernelINS_4gemm6kernel13GemmUniversalIN4cute5tupleIJiiiiEEENS1_10collective13CollectiveMmaINS1_34MainloopSm90TmaGmmaWarpSpecializedILi9ENS5_IJNS4_1CILi2EEENSA_ILi1EEESC_EEENS1_32KernelTmaWarpSpecializedPingpongEEENS5_IJNSA_ILi64EEENSA_ILi32EEENSA_ILi256EEEEEEaNS5_IJlSC_lEEEaSK_NS4_8TiledMMAINS4_8MMA_AtomIJNS4_4SM904GMMA26MMA_64x32x32_S32S8S8_SS_TNEEEENS4_6LayoutINS5_IJSC_SC_SC_EEENS5_IJNSA_ILi0EEEST_ST_EEEEENS5_IJNS4_10UnderscoreESW_SW_EEEEENS4_13SM90_TMA_LOADENS4_14ComposedLayoutINS4_7SwizzleILi3ELi4ELi3EEENS4_18smem_ptr_flag_bitsILi8EEENSR_INS5_IJNSA_ILi8EEENSA_ILi128EEEEEENS5_IJS16_SC_EEEEEEEvNS4_8identityENS4_23SM90_TMA_LOAD_MULTICASTES1A_vS1B_EENS_8epilogue10collective6detail29Sm90TmaWarpSpecializedAdapterINS1F_15DefaultEpilogueIaSK_SK_NS1E_6thread17LinearCombinationIaLi1EiiLNS1J_9ScaleType4KindE0ELNS_15FloatRoundStyleE2EaEENS1_15EpilogueDefaultEEEEEvvEEEEvNT_6ParamsE,"a",@progbits
	.sectionflags	@""
	.align	4
.nv.constant0._ZN7cutlass13device_kernelINS_4gemm6kernel13GemmUniversalIN4cute5tupleIJiiiiEEENS1_10collective13CollectiveMmaINS1_34MainloopSm90TmaGmmaWarpSpecializedILi9ENS5_IJNS4_1CILi2EEENSA_ILi1EEESC_EEENS1_32KernelTmaWarpSpecializedPingpongEEENS5_IJNSA_ILi64EEENSA_ILi32EEENSA_ILi256EEEEEEaNS5_IJlSC_lEEEaSK_NS4_8TiledMMAINS4_8MMA_AtomIJNS4_4SM904GMMA26MMA_64x32x32_S32S8S8_SS_TNEEEENS4_6LayoutINS5_IJSC_SC_SC_EEENS5_IJNSA_ILi0EEEST_ST_EEEEENS5_IJNS4_10UnderscoreESW_SW_EEEEENS4_13SM90_TMA_LOADENS4_14ComposedLayoutINS4_7SwizzleILi3ELi4ELi3EEENS4_18smem_ptr_flag_bitsILi8EEENSR_INS5_IJNSA_ILi8EEENSA_ILi128EEEEEENS5_IJS16_SC_EEEEEEEvNS4_8identityENS4_23SM90_TMA_LOAD_MULTICASTES1A_vS1B_EENS_8epilogue10collective6detail29Sm90TmaWarpSpecializedAdapterINS1F_15DefaultEpilogueIaSK_SK_NS1E_6thread17LinearCombinationIaLi1EiiLNS1J_9ScaleType4KindE0ELNS_15FloatRoundStyleE2EaEENS1_15EpilogueDefaultEEEEEvvEEEEvNT_6ParamsE:
	.zero		1664


//--------------------- SYMBOLS --------------------------

	.type		.nv.reservedSmem.offset0,@object
	.size		.nv.reservedSmem.offset0,0x4
	.type		__assertfail,@function
